def matmul_kernel(
    a_ptr,
    b_ptr,
    c_ptr,
    M,
    N,
    K,
    stride_am,
    stride_ak,
    stride_bk,
    stride_bn,
    stride_cm,
    stride_cn,
    BLOCK_M: tl.constexpr,
    BLOCK_N: tl.constexpr,
    BLOCK_K: tl.constexpr,
    GROUP_M: tl.constexpr,
):
    pid = tl.program_id(axis=0)
    num_pid_m = tl.cdiv(M, BLOCK_M)
    num_pid_n = tl.cdiv(N, BLOCK_N)
    num_pid_in_group = GROUP_M * num_pid_n
    group_id = pid // num_pid_in_group
    first_pid_m = group_id * GROUP_M
    group_size_m = min(num_pid_m - first_pid_m, GROUP_M)
    pid_m = first_pid_m + ((pid % num_pid_in_group) % group_size_m)
    pid_n = (pid % num_pid_in_group) // group_size_m

    offs_am = (pid_m * BLOCK_M + tl.arange(0, BLOCK_M)) % M
    offs_bn = (pid_n * BLOCK_N + tl.arange(0, BLOCK_N)) % N
    offs_k = tl.arange(0, BLOCK_K)
    a_ptrs = a_ptr + offs_am[:, None] * stride_am + offs_k[None, :] * stride_ak
    b_ptrs = b_ptr + offs_k[:, None] * stride_bk + offs_bn[None, :] * stride_bn

    acc = tl.zeros((BLOCK_M, BLOCK_N), dtype=tl.float32)
    for kk in range(0, tl.cdiv(K, BLOCK_K)):
        a = tl.load(a_ptrs, mask=offs_k[None, :] < K - kk * BLOCK_K, other=0.0)
        b = tl.load(b_ptrs, mask=offs_k[:, None] < K - kk * BLOCK_K, other=0.0)
        acc = tl.dot(a, b, acc)
        a_ptrs += BLOCK_K * stride_ak
        b_ptrs += BLOCK_K * stride_bk

    c = acc.to(c_ptr.dtype.element_ty)
    offs_cm = pid_m * BLOCK_M + tl.arange(0, BLOCK_M)
    offs_cn = pid_n * BLOCK_N + tl.arange(0, BLOCK_N)
    c_ptrs = c_ptr + offs_cm[:, None] * stride_cm + offs_cn[None, :] * stride_cn
    mask = (offs_cm[:, None] < M) & (offs_cn[None, :] < N)
    tl.store(c_ptrs, c, mask=mask)

# config = {"BLOCK_K": 32, "BLOCK_M": 64, "BLOCK_N": 128, "GROUP_M": 4, "arch": "sm_100", "dtype": "bf16", "num_ctas": 1, "num_stages": 3, "num_warps": 4}
# arch = sm_100


// ===== COMPILED SASS (sm_100a) =====

	.target	sm_100a

	.elftype	@"ET_EXEC"


//--------------------- .note.nv.tkinfo           --------------------------
	.section	.note.nv.tkinfo,"",@"SHT_NOTE"
	.sectionflags	@"SHF_NOTE_NV_TKINFO"
	.tkinfo
        /*0018*/ 	.word	0x00000081
        /*0030*/ 	.string	""
        /*0030*/ 	.string	"ptxas-blackwell"
        /*0030*/ 	.string	"Cuda compilation tools, release 12.9, V12.9.86"
        /*0030*/ 	.string	"Build cuda_12.9.r12.9/compiler.36037853_0"
        /*0030*/ 	.string	"-v  -suppress-debug-info  -lineinfo  -arch sm_100a "



//--------------------- .note.nv.cuver            --------------------------
	.section	.note.nv.cuver,"",@"SHT_NOTE"
	.sectionflags	@"SHF_NOTE_NV_CUVER"
        /*0018*/ 	.short	0x0001
        /*001a*/ 	.short	0x0064
        /*001c*/ 	.short	0x0001
        /*001e*/ 	.short	0x0000
        /*0020*/ 	.short	0x0001
        /*0022*/ 	.short	0x0000


//--------------------- .nv.info                  --------------------------
	.section	.nv.info,"",@"SHT_CUDA_INFO"
	.align	4


	//----- nvinfo : EIATTR_REGCOUNT
	.align		4
        /*0000*/ 	.byte	0x04, 0x2f
        /*0002*/ 	.short	(.L_4 - .L_3)
	.align		4
.L_3:
        /*0004*/ 	.word	index@(matmul_kernel)
        /*0008*/ 	.word	0x000000a8


	//----- nvinfo : EIATTR_FRAME_SIZE
	.align		4
.L_4:
        /*000c*/ 	.byte	0x04, 0x11
        /*000e*/ 	.short	(.L_6 - .L_5)
	.align		4
.L_5:
        /*0010*/ 	.word	index@($__internal_2_$__cuda_sm10x_tcgen05_guardrail_trap_unallocated_columns_being_dealloced)
        /*0014*/ 	.word	0x00000000


	//----- nvinfo : EIATTR_FRAME_SIZE
	.align		4
.L_6:
        /*0018*/ 	.byte	0x04, 0x11
        /*001a*/ 	.short	(.L_8 - .L_7)
	.align		4
.L_7:
        /*001c*/ 	.word	index@($__internal_1_$__cuda_sm10x_tcgen05_guardrail_trap_phase_invalid_during_alloc)
        /*0020*/ 	.word	0x00000000


	//----- nvinfo : EIATTR_FRAME_SIZE
	.align		4
.L_8:
        /*0024*/ 	.byte	0x04, 0x11
        /*0026*/ 	.short	(.L_10 - .L_9)
	.align		4
.L_9:
        /*0028*/ 	.word	index@($__internal_0_$__cuda_sm10x_tcgen05_guardrail_trap_col_being_dealloced_not_returned_by_alloc)
        /*002c*/ 	.word	0x00000000


	//----- nvinfo : EIATTR_FRAME_SIZE
	.align		4
.L_10:
        /*0030*/ 	.byte	0x04, 0x11
        /*0032*/ 	.short	(.L_12 - .L_11)
	.align		4
.L_11:
        /*0034*/ 	.word	index@(matmul_kernel)
        /*0038*/ 	.word	0x00000000


	//----- nvinfo : EIATTR_MIN_STACK_SIZE
	.align		4
.L_12:
        /*003c*/ 	.byte	0x04, 0x12
        /*003e*/ 	.short	(.L_14 - .L_13)
	.align		4
.L_13:
        /*0040*/ 	.word	index@(matmul_kernel)
        /*0044*/ 	.word	0x00000000
.L_14:


//--------------------- .nv.info.matmul_kernel    --------------------------
	.section	.nv.info.matmul_kernel,"",@"SHT_CUDA_INFO"
	.sectionflags	@""
	.align	4


	//----- nvinfo : EIATTR_CUDA_API_VERSION
	.align		4
        /*0000*/ 	.byte	0x04, 0x37
        /*0002*/ 	.short	(.L_16 - .L_15)
.L_15:
        /*0004*/ 	.word	0x00000081


	//----- nvinfo : EIATTR_KPARAM_INFO
	.align		4
.L_16:
        /*0008*/ 	.byte	0x04, 0x17
        /*000a*/ 	.short	(.L_18 - .L_17)
.L_17:
        /*000c*/ 	.word	0x00000000
        /*0010*/ 	.short	0x000d
        /*0012*/ 	.short	0x0048
        /*0014*/ 	.byte	0x00, 0xf4, 0x21, 0x00


	//----- nvinfo : EIATTR_KPARAM_INFO
	.align		4
.L_18:
        /*0018*/ 	.byte	0x04, 0x17
        /*001a*/ 	.short	(.L_20 - .L_19)
.L_19:
        /*001c*/ 	.word	0x00000000
        /*0020*/ 	.short	0x000c
        /*0022*/ 	.short	0x0040
        /*0024*/ 	.byte	0x00, 0xf4, 0x21, 0x00


	//----- nvinfo : EIATTR_KPARAM_INFO
	.align		4
.L_20:
        /*0028*/ 	.byte	0x04, 0x17
        /*002a*/ 	.short	(.L_22 - .L_21)
.L_21:
        /*002c*/ 	.word	0x00000000
        /*0030*/ 	.short	0x000b
        /*0032*/ 	.short	0x0038
        /*0034*/ 	.byte	0x00, 0xf0, 0x11, 0x00


	//----- nvinfo : EIATTR_KPARAM_INFO
	.align		4
.L_22:
        /*0038*/ 	.byte	0x04, 0x17
        /*003a*/ 	.short	(.L_24 - .L_23)
.L_23:
        /*003c*/ 	.word	0x00000000
        /*0040*/ 	.short	0x000a
        /*0042*/ 	.short	0x0034
        /*0044*/ 	.byte	0x00, 0xf0, 0x11, 0x00


	//----- nvinfo : EIATTR_KPARAM_INFO
	.align		4
.L_24:
        /*0048*/ 	.byte	0x04, 0x17
        /*004a*/ 	.short	(.L_26 - .L_25)
.L_25:
        /*004c*/ 	.word	0x00000000
        /*0050*/ 	.short	0x0009
        /*0052*/ 	.short	0x0030
        /*0054*/ 	.byte	0x00, 0xf0, 0x11, 0x00


	//----- nvinfo : EIATTR_KPARAM_INFO
	.align		4
.L_26:
        /*0058*/ 	.byte	0x04, 0x17
        /*005a*/ 	.short	(.L_28 - .L_27)
.L_27:
        /*005c*/ 	.word	0x00000000
        /*0060*/ 	.short	0x0008
        /*0062*/ 	.short	0x002c
        /*0064*/ 	.byte	0x00, 0xf0, 0x11, 0x00


	//----- nvinfo : EIATTR_KPARAM_INFO
	.align		4
.L_28:
        /*0068*/ 	.byte	0x04, 0x17
        /*006a*/ 	.short	(.L_30 - .L_29)
.L_29:
        /*006c*/ 	.word	0x00000000
        /*0070*/ 	.short	0x0007
        /*0072*/ 	.short	0x0028
        /*0074*/ 	.byte	0x00, 0xf0, 0x11, 0x00


	//----- nvinfo : EIATTR_KPARAM_INFO
	.align		4
.L_30:
        /*0078*/ 	.byte	0x04, 0x17
        /*007a*/ 	.short	(.L_32 - .L_31)
.L_31:
        /*007c*/ 	.word	0x00000000
        /*0080*/ 	.short	0x0006
        /*0082*/ 	.short	0x0024
        /*0084*/ 	.byte	0x00, 0xf0, 0x11, 0x00


	//----- nvinfo : EIATTR_KPARAM_INFO
	.align		4
.L_32:
        /*0088*/ 	.byte	0x04, 0x17
        /*008a*/ 	.short	(.L_34 - .L_33)
.L_33:
        /*008c*/ 	.word	0x00000000
        /*0090*/ 	.short	0x0005
        /*0092*/ 	.short	0x0020
        /*0094*/ 	.byte	0x00, 0xf0, 0x11, 0x00


	//----- nvinfo : EIATTR_KPARAM_INFO
	.align		4
.L_34:
        /*0098*/ 	.byte	0x04, 0x17
        /*009a*/ 	.short	(.L_36 - .L_35)
.L_35:
        /*009c*/ 	.word	0x00000000
        /*00a0*/ 	.short	0x0004
        /*00a2*/ 	.short	0x001c
        /*00a4*/ 	.byte	0x00, 0xf0, 0x11, 0x00


	//----- nvinfo : EIATTR_KPARAM_INFO
	.align		4
.L_36:
        /*00a8*/ 	.byte	0x04, 0x17
        /*00aa*/ 	.short	(.L_38 - .L_37)
.L_37:
        /*00ac*/ 	.word	0x00000000
        /*00b0*/ 	.short	0x0003
        /*00b2*/ 	.short	0x0018
        /*00b4*/ 	.byte	0x00, 0xf0, 0x11, 0x00


	//----- nvinfo : EIATTR_KPARAM_INFO
	.align		4
.L_38:
        /*00b8*/ 	.byte	0x04, 0x17
        /*00ba*/ 	.short	(.L_40 - .L_39)
.L_39:
        /*00bc*/ 	.word	0x00000000
        /*00c0*/ 	.short	0x0002
        /*00c2*/ 	.short	0x0010
        /*00c4*/ 	.byte	0x00, 0xf4, 0x21, 0x00


	//----- nvinfo : EIATTR_KPARAM_INFO
	.align		4
.L_40:
        /*00c8*/ 	.byte	0x04, 0x17
        /*00ca*/ 	.short	(.L_42 - .L_41)
.L_41:
        /*00cc*/ 	.word	0x00000000
        /*00d0*/ 	.short	0x0001
        /*00d2*/ 	.short	0x0008
        /*00d4*/ 	.byte	0x00, 0xf4, 0x21, 0x00


	//----- nvinfo : EIATTR_KPARAM_INFO
	.align		4
.L_42:
        /*00d8*/ 	.byte	0x04, 0x17
        /*00da*/ 	.short	(.L_44 - .L_43)
.L_43:
        /*00dc*/ 	.word	0x00000000
        /*00e0*/ 	.short	0x0000
        /*00e2*/ 	.short	0x0000
        /*00e4*/ 	.byte	0x00, 0xf4, 0x21, 0x00


	//----- nvinfo : EIATTR_AT_ENTRY_FRAGMENTS
	.align		4
.L_44:
        /*00e8*/ 	.byte	0x04, 0x4f
        /*00ea*/ 	.short	(.L_46 - .L_45)


	//   ....[0]....
.L_45:
        /*00ec*/ 	.word	0x00000004


	//----- nvinfo : EIATTR_RESERVED_SMEM_USED
	.align		4
.L_46:
        /*00f0*/ 	.byte	0x01, 0x41
	.zero		2


	//----- nvinfo : EIATTR_SPARSE_MMA_MASK
	.align		4
        /*00f4*/ 	.byte	0x03, 0x50
        /*00f6*/ 	.short	0x0000


	//----- nvinfo : EIATTR_TCGEN05_1CTA_USED
	.align		4
        /*00f8*/ 	.byte	0x01, 0x51
	.zero		2


	//----- nvinfo : EIATTR_MAXREG_COUNT
	.align		4
        /*00fc*/ 	.byte	0x03, 0x1b
        /*00fe*/ 	.short	0x00ff


	//----- nvinfo : EIATTR_NUM_BARRIERS
	.align		4
        /*0100*/ 	.byte	0x02, 0x4c
        /*0102*/ 	.byte	0x01
	.zero		1


	//----- nvinfo : EIATTR_INT_WARP_WIDE_INSTR_OFFSETS
	.align		4
        /*0104*/ 	.byte	0x04, 0x31
        /*0106*/ 	.short	(.L_48 - .L_47)


	//   ....[0]....
.L_47:
        /*0108*/ 	.word	0x00002520


	//   ....[1]....
        /*010c*/ 	.word	0x00002530


	//   ....[2]....
        /*0110*/ 	.word	0x000036e0


	//   ....[3]....
        /*0114*/ 	.word	0x00007200


	//   ....[4]....
        /*0118*/ 	.word	0x00007250


	//----- nvinfo : EIATTR_COOP_GROUP_MASK_REGIDS
	.align		4
.L_48:
        /*011c*/ 	.byte	0x04, 0x29
        /*011e*/ 	.short	(.L_50 - .L_49)


	//   ....[0]....
.L_49:
        /*0120*/ 	.word	0xffffffff


	//   ....[1]....
        /*0124*/ 	.word	0xffffffff


	//   ....[2]....
        /*0128*/ 	.word	0xffffffff


	//   ....[3]....
        /*012c*/ 	.word	0xffffffff


	//----- nvinfo : EIATTR_COOP_GROUP_INSTR_OFFSETS
	.align		4
.L_50:
        /*0130*/ 	.byte	0x04, 0x28
        /*0132*/ 	.short	(.L_52 - .L_51)


	//   ....[0]....
.L_51:
        /*0134*/ 	.word	0x00000060


	//   ....[1]....
        /*0138*/ 	.word	0x00000320


	//   ....[2]....
        /*013c*/ 	.word	0x00007090


	//   ....[3]....
        /*0140*/ 	.word	0x00007300


	//----- nvinfo : EIATTR_VRC_CTA_INIT_COUNT
	.align		4
.L_52:
        /*0144*/ 	.byte	0x02, 0x4a
        /*0146*/ 	.byte	0x80
	.zero		1


	//----- nvinfo : EIATTR_MBARRIER_INSTR_OFFSETS
	.align		4
        /*0148*/ 	.byte	0x04, 0x39
        /*014a*/ 	.short	(.L_54 - .L_53)


	//   ....[0]....
.L_53:
        /*014c*/ 	.word	0x00002660
        /*0150*/ 	.word	0x000000ff
        /*0154*/ 	.word	0x00000000
        /*0158*/ 	.short	0x0100
        /*015a*/ 	.byte	0x0f
	.zero		1


	//   ....[1]....
        /*015c*/ 	.word	0x00003720
        /*0160*/ 	.word	0x000000ff
        /*0164*/ 	.word	0x00006008
        /*0168*/ 	.short	0x0100
        /*016a*/ 	.byte	0x0d
	.zero		1


	//   ....[2]....
        /*016c*/ 	.word	0x00004210
        /*0170*/ 	.word	0x000000ff
        /*0174*/ 	.word	0x00000000
        /*0178*/ 	.short	0x010a
        /*017a*/ 	.byte	0x0f
	.zero		1


	//   ....[3]....
        /*017c*/ 	.word	0x00005170
        /*0180*/ 	.word	0x000000ff
        /*0184*/ 	.word	0x00000000
        /*0188*/ 	.short	0x010a
        /*018a*/ 	.byte	0x0f
	.zero		1


	//   ....[4]....
        /*018c*/ 	.word	0x000052a0
        /*0190*/ 	.word	0x000000ff
        /*0194*/ 	.word	0x00006000
        /*0198*/ 	.short	0x0108
        /*019a*/ 	.byte	0x0d
	.zero		1


	//   ....[5]....
        /*019c*/ 	.word	0x000053c0
        /*01a0*/ 	.word	0x000000ff
        /*01a4*/ 	.word	0x00006008
        /*01a8*/ 	.short	0x0108
        /*01aa*/ 	.byte	0x0d
	.zero		1


	//   ....[6]....
        /*01ac*/ 	.word	0x00007320
        /*01b0*/ 	.word	0x000000ff
        /*01b4*/ 	.word	0x00000000
        /*01b8*/ 	.short	0x010a
        /*01ba*/ 	.byte	0x0f
	.zero		1


	//   ....[7]....
        /*01bc*/ 	.word	0x00007350
        /*01c0*/ 	.word	0x000000ff
        /*01c4*/ 	.word	0x00000000
        /*01c8*/ 	.short	0x010a
        /*01ca*/ 	.byte	0x0f
	.zero		1


	//----- nvinfo : EIATTR_NUM_MBARRIERS
	.align		4
.L_54:
        /*01cc*/ 	.byte	0x03, 0x38
        /*01ce*/ 	.short	0x0002


	//----- nvinfo : EIATTR_EXIT_INSTR_OFFSETS
	.align		4
        /*01d0*/ 	.byte	0x04, 0x1c
        /*01d2*/ 	.short	(.L_56 - .L_55)


	//   ....[0]....
.L_55:
        /*01d4*/ 	.word	0x00007310


	//----- nvinfo : EIATTR_REQNTID
	.align		4
.L_56:
        /*01d8*/ 	.byte	0x04, 0x10
        /*01da*/ 	.short	(.L_58 - .L_57)
.L_57:
        /*01dc*/ 	.word	0x00000080
        /*01e0*/ 	.word	0x00000001
        /*01e4*/ 	.word	0x00000001


	//----- nvinfo : EIATTR_CRS_STACK_SIZE
	.align		4
.L_58:
        /*01e8*/ 	.byte	0x04, 0x1e
        /*01ea*/ 	.short	(.L_60 - .L_59)
.L_59:
        /*01ec*/ 	.word	0x00000000


	//----- nvinfo : EIATTR_CBANK_PARAM_SIZE
	.align		4
.L_60:
        /*01f0*/ 	.byte	0x03, 0x19
        /*01f2*/ 	.short	0x0050


	//----- nvinfo : EIATTR_PARAM_CBANK
	.align		4
        /*01f4*/ 	.byte	0x04, 0x0a
        /*01f6*/ 	.short	(.L_62 - .L_61)
	.align		4
.L_61:
        /*01f8*/ 	.word	index@(.nv.constant0.matmul_kernel)
        /*01fc*/ 	.short	0x0380
        /*01fe*/ 	.short	0x0050


	//----- nvinfo : EIATTR_SW_WAR
	.align		4
.L_62:
        /*0200*/ 	.byte	0x04, 0x36
        /*0202*/ 	.short	(.L_64 - .L_63)
.L_63:
        /*0204*/ 	.word	0x00000008
.L_64:


//--------------------- .nv.compat                --------------------------
	.section	.nv.compat,"",@"SHT_CUDA_COMPAT_INFO"
	.align	4
        /*0000*/ 	.byte	0x02, 0x02, 0x02, 0x00, 0x02, 0x05, 0x05, 0x00, 0x02, 0x03, 0x00, 0x00, 0x02, 0x06, 0x01, 0x00


//--------------------- .nv.callgraph             --------------------------
	.section	.nv.callgraph,"",@"SHT_CUDA_CALLGRAPH"
	.align	4
	.sectionentsize	8
	.align		4
        /*0000*/ 	.word	0x00000000
	.align		4
        /*0004*/ 	.word	0xffffffff
	.align		4
        /*0008*/ 	.word	0x00000000
	.align		4
        /*000c*/ 	.word	0xfffffffe
	.align		4
        /*0010*/ 	.word	0x00000000
	.align		4
        /*0014*/ 	.word	0xfffffffd
	.align		4
        /*0018*/ 	.word	0x00000000
	.align		4
        /*001c*/ 	.word	0xfffffffc


//--------------------- .text.matmul_kernel       --------------------------
	.section	.text.matmul_kernel,"ax",@progbits
	.align	128
        .global         matmul_kernel
        .type           matmul_kernel,@function
        .size           matmul_kernel,(.L_x_20 - matmul_kernel)
        .other          matmul_kernel,@"STO_CUDA_ENTRY STV_DEFAULT"
matmul_kernel:
.text.matmul_kernel:
[----:B------:R-:W0:Y:S01]  /*0000*/  LDC R1, c[0x0][0x37c] ;  /* 0x0000df00ff017b82 */ /* 0x000e220000000800 */
[----:B------:R-:W1:Y:S01]  /*0010*/  S2R R68, SR_TID.X ;  /* 0x0000000000447919 */ /* 0x000e620000002100 */
[----:B------:R-:W2:Y:S01]  /*0020*/  LDCU.64 UR26, c[0x0][0x358] ;  /* 0x00006b00ff1a77ac */ /* 0x000ea20008000a00 */
[----:B-1----:R-:W-:-:S13]  /*0030*/  ISETP.GE.U32.AND P1, PT, R68, 0x20, PT ;  /* 0x000000204400780c */ /* 0x002fda0003f26070 */
[----:B--2---:R-:W-:Y:S05]  /*0040*/  @P1 BRA `(.L_x_0) ;  /* 0x0000000000b81947 */ /* 0x004fea0003800000 */
[----:B------:R-:W1:Y:S01]  /*0050*/  S2UR UR6, SR_CgaCtaId ;  /* 0x00000000000679c3 */ /* 0x000e620000008800 */
[----:B------:R-:W-:Y:S01]  /*0060*/  NOP ;  /* 0x0000000000007918 */ /* 0x000fe20000000000 */
[----:B------:R-:W-:Y:S02]  /*0070*/  UMOV UR4, 0x40 ;  /* 0x0000004000047882 */ /* 0x000fe40000000000 */
[----:B-1----:R-:W-:-:S09]  /*0080*/  ULEA UR4, UR6, UR4, 0x18 ;  /* 0x0000000406047291 */ /* 0x002fd2000f8ec0ff */
[----:B------:R-:W1:Y:S01]  /*0090*/  LDS.U8 R0, [UR4] ;  /* 0x00000004ff007984 */ /* 0x000e620008000000 */
[----:B------:R-:W-:Y:S02]  /*00a0*/  UMOV UR4, 0x400 ;  /* 0x0000040000047882 */ /* 0x000fe40000000000 */
[----:B------:R-:W-:Y:S01]  /*00b0*/  ULEA UR4, UR6, UR4, 0x18 ;  /* 0x0000000406047291 */ /* 0x000fe2000f8ec0ff */
[----:B-1----:R-:W-:-:S13]  /*00c0*/  ISETP.NE.AND P0, PT, R0, RZ, PT ;  /* 0x000000ff0000720c */ /* 0x002fda0003f05270 */
[----:B------:R-:W-:Y:S05]  /*00d0*/  @P0 BRA `(.L_x_1) ;  /* 0x00000000007c0947 */ /* 0x000fea0003800000 */
[----:B------:R-:W-:-:S13]  /*00e0*/  ELECT P0, URZ, PT ;  /* 0x0000000000ff782f */ /* 0x000fda0003800000 */
[----:B------:R-:W-:Y:S05]  /*00f0*/  @!P0 BRA `(.L_x_2) ;  /* 0x0000000000848947 */ /* 0x000fea0003800000 */
[----:B------:R-:W-:Y:S01]  /*0100*/  UMOV UR5, 0x4 ;  /* 0x0000000400057882 */ /* 0x000fe20000000000 */
[----:B------:R-:W-:Y:S02]  /*0110*/  IMAD.MOV.U32 R4, RZ, RZ, 0x1 ;  /* 0x00000001ff047424 */ /* 0x000fe400078e00ff */
[----:B------:R-:W-:Y:S02]  /*0120*/  IMAD.MOV.U32 R5, RZ, RZ, 0xf ;  /* 0x0000000fff057424 */ /* 0x000fe400078e00ff */
[----:B------:R-:W-:Y:S04]  /*0130*/  DEPBAR.LE SB1, 0x36 ;  /* 0x00009d800000791a */ /* 0x000fe80000000000 */
[----:B------:R-:W1:Y:S02]  /*0140*/  UTCATOMSWS.FIND_AND_SET.ALIGN UP0, UR5, UR5 ;  /* 0x00000005000575e3 */ /* 0x000e640008000800 */
[----:B-1----:R-:W-:-:S04]  /*0150*/  PLOP3.LUT P0, PT, PT, PT, UP0, 0x80, 0x8 ;  /* 0x000000000008781c */ /* 0x002fc80003f0f008 */
[----:B------:R-:W-:-:S04]  /*0160*/  SEL R0, RZ, 0xffffffff, !P0 ;  /* 0xffffffffff007807 */ /* 0x000fc80004000000 */
[----:B------:R-:W-:Y:S01]  /*0170*/  ISETP.NE.AND P0, PT, R0, RZ, PT ;  /* 0x000000ff0000720c */ /* 0x000fe20003f05270 */
[----:B------:R-:W-:-:S12]  /*0180*/  IMAD.U32 R0, RZ, RZ, UR5 ;  /* 0x00000005ff007e24 */ /* 0x000fd8000f8e00ff */
[----:B------:R-:W-:Y:S05]  /*0190*/  @P0 BRA `(.L_x_3) ;  /* 0x0000000000240947 */ /* 0x000fea0003800000 */
.L_x_4:
[----:B------:R-:W-:Y:S05]  /*01a0*/  NANOSLEEP 0x64 ;  /* 0x000000640000795d */ /* 0x000fea0003800000 */
[----:B------:R-:W-:-:S05]  /*01b0*/  UMOV UR5, 0x4 ;  /* 0x0000000400057882 */ /* 0x000fca0000000000 */
[----:B------:R-:W-:Y:S04]  /*01c0*/  DEPBAR.LE SB1, 0x36 ;  /* 0x00009d800000791a */ /* 0x000fe80000000000 */
[----:B------:R-:W1:Y:S02]  /*01d0*/  UTCATOMSWS.FIND_AND_SET.ALIGN UP0, UR5, UR5 ;  /* 0x00000005000575e3 */ /* 0x000e640008000800 */
[----:B-1----:R-:W-:-:S04]  /*01e0*/  PLOP3.LUT P0, PT, PT, PT, UP0, 0x80, 0x8 ;  /* 0x000000000008781c */ /* 0x002fc80003f0f008 */
[----:B------:R-:W-:-:S04]  /*01f0*/  SEL R0, RZ, 0xffffffff, !P0 ;  /* 0xffffffffff007807 */ /* 0x000fc80004000000 */
[----:B------:R-:W-:Y:S01]  /*0200*/  ISETP.NE.AND P0, PT, R0, RZ, PT ;  /* 0x000000ff0000720c */ /* 0x000fe20003f05270 */
[----:B------:R-:W-:-:S12]  /*0210*/  IMAD.U32 R0, RZ, RZ, UR5 ;  /* 0x00000005ff007e24 */ /* 0x000fd8000f8e00ff */
[----:B------:R-:W-:Y:S05]  /*0220*/  @!P0 BRA `(.L_x_4) ;  /* 0xfffffffc00dc8947 */ /* 0x000fea000383ffff */
.L_x_3:
[C---:B------:R-:W-:Y:S01]  /*0230*/  VIADD R3, R0.reuse, 0x10 ;  /* 0x0000001000037836 */ /* 0x040fe20000000000 */
[----:B------:R-:W-:Y:S01]  /*0240*/  UMOV UR5, 0x50 ;  /* 0x0000005000057882 */ /* 0x000fe20000000000 */
[----:B------:R-:W-:Y:S01]  /*0250*/  SHF.L.U32 R2, R5, R0, RZ ;  /* 0x0000000005027219 */ /* 0x000fe200000006ff */
[----:B------:R-:W-:Y:S01]  /*0260*/  ULEA UR5, UR6, UR5, 0x18 ;  /* 0x0000000506057291 */ /* 0x000fe2000f8ec0ff */
[----:B------:R-:W-:Y:S01]  /*0270*/  IMAD.SHL.U32 R0, R0, 0x20, RZ ;  /* 0x0000002000007824 */ /* 0x000fe200078e00ff */
[----:B------:R-:W-:-:S04]  /*0280*/  SHF.L.U32 R3, R4, R3, RZ ;  /* 0x0000000304037219 */ /* 0x000fc800000006ff */
[----:B------:R-:W-:-:S05]  /*0290*/  LOP3.LUT R2, R3, R2, RZ, 0xfc, !PT ;  /* 0x0000000203027212 */ /* 0x000fca00078efcff */
[----:B------:R1:W-:Y:S04]  /*02a0*/  ATOMS.OR RZ, [UR5], R2 ;  /* 0x00000002ffff798c */ /* 0x0003e8000b000005 */
[----:B------:R1:W-:Y:S01]  /*02b0*/  STS [UR4], R0 ;  /* 0x00000000ff007988 */ /* 0x0003e20008000804 */
[----:B------:R-:W-:Y:S05]  /*02c0*/  BRA `(.L_x_2) ;  /* 0x0000000000107947 */ /* 0x000fea0003800000 */
.L_x_1:
[----:B------:R-:W-:Y:S01]  /*02d0*/  IMAD.MOV.U32 R0, RZ, RZ, -0x1 ;  /* 0xffffffffff007424 */ /* 0x000fe200078e00ff */
[----:B------:R-:W-:-:S04]  /*02e0*/  MOV R2, 0x310 ;  /* 0x0000031000027802 */ /* 0x000fc80000000f00 */
[----:B------:R1:W-:Y:S03]  /*02f0*/  STS [UR4], R0 ;  /* 0x00000000ff007988 */ /* 0x0003e60008000804 */
[----:B01----:R-:W-:Y:S05]  /*0300*/  CALL.REL.NOINC `($__internal_1_$__cuda_sm10x_tcgen05_guardrail_trap_phase_invalid_during_alloc) ;  /* 0x0000007000287944 */ /* 0x003fea0003c00000 */
.L_x_2:
[----:B------:R-:W-:Y:S05]  /*0310*/  WARPSYNC.ALL ;  /* 0x0000000000007948 */ /* 0x000fea0003800000 */
[----:B------:R-:W-:Y:S01]  /*0320*/  NOP ;  /* 0x0000000000007918 */ /* 0x000fe20000000000 */
.L_x_0:
[----:B------:R-:W2:Y:S01]  /*0330*/  LDC.64 R20, c[0x0][0x398] ;  /* 0x0000e600ff147b82 */ /* 0x000ea20000000a00 */
[----:B------:R-:W3:Y:S01]  /*0340*/  S2R R5, SR_CTAID.X ;  /* 0x0000000000057919 */ /* 0x000ee20000002500 */
[----:B------:R-:W-:Y:S01]  /*0350*/  UMOV UR13, 0x400 ;  /* 0x00000400000d7882 */ /* 0x000fe20000000000 */
[----:B------:R-:W-:Y:S01]  /*0360*/  SHF.R.U32.HI R69, RZ, 0x5, R68 ;  /* 0x00000005ff457819 */ /* 0x000fe20000011644 */
[----:B------:R-:W-:Y:S01]  /*0370*/  UMOV UR6, 0x1 ;  /* 0x0000000100067882 */ /* 0x000fe20000000000 */
[----:B------:R-:W4:Y:S03]  /*0380*/  LDCU.128 UR8, c[0x0][0x380] ;  /* 0x00007000ff0877ac */ /* 0x000f260008000c00 */
[----:B------:R-:W5:Y:S08]  /*0390*/  S2UR UR4, SR_CgaCtaId ;  /* 0x00000000000479c3 */ /* 0x000f700000008800 */
[----:B------:R-:W1:Y:S02]  /*03a0*/  LDC.64 R104, c[0x0][0x3a8] ;  /* 0x0000ea00ff687b82 */ /* 0x000e640000000a00 */
[----:B-12---:R-:W-:Y:S01]  /*03b0*/  VIADD R0, R21, 0x7f ;  /* 0x0000007f15007836 */ /* 0x006fe20000000000 */
[----:B------:R-:W-:-:S05]  /*03c0*/  IABS R13, R20 ;  /* 0x00000014000d7213 */ /* 0x000fca0000000000 */
[----:B------:R-:W-:Y:S01]  /*03d0*/  BAR.SYNC.DEFER_BLOCKING 0x0 ;  /* 0x0000000000007b1d */ /* 0x000fe20000010000 */
[----:B------:R-:W-:Y:S02]  /*03e0*/  ISETP.NE.AND P6, PT, R20, RZ, PT ;  /* 0x000000ff1400720c */ /* 0x000fe40003fc5270 */
[----:B------:R-:W-:Y:S01]  /*03f0*/  SHF.R.S32.HI R3, RZ, 0x1f, R0 ;  /* 0x0000001fff037819 */ /* 0x000fe20000011400 */
[----:B-----5:R-:W-:-:S03]  /*0400*/  ULEA UR13, UR4, UR13, 0x18 ;  /* 0x0000000d040d7291 */ /* 0x020fc6000f8ec0ff */
[----:B------:R-:W-:Y:S02]  /*0410*/  LEA.HI R3, R3, R0, RZ, 0x7 ;  /* 0x0000000003037211 */ /* 0x000fe400078f38ff */
[----:B---3--:R-:W-:Y:S01]  /*0420*/  IABS R8, R5 ;  /* 0x0000000500087213 */ /* 0x008fe20000000000 */
[----:B------:R-:W-:Y:S01]  /*0430*/  UIADD3 UR15, UPT, UPT, UR13, 0x6000, URZ ;  /* 0x000060000d0f7890 */ /* 0x000fe2000fffe0ff */
[----:B------:R-:W-:-:S05]  /*0440*/  SHF.R.S32.HI R3, RZ, 0x7, R3 ;  /* 0x00000007ff037819 */ /* 0x000fca0000011403 */
[----:B------:R-:W-:-:S05]  /*0450*/  IMAD.SHL.U32 R4, R3, 0x4, RZ ;  /* 0x0000000403047824 */ /* 0x000fca00078e00ff */
[-C--:B------:R-:W-:Y:S02]  /*0460*/  IABS R7, R4.reuse ;  /* 0x0000000400077213 */ /* 0x080fe40000000000 */
[----:B------:R-:W-:Y:S02]  /*0470*/  IABS R10, R4 ;  /* 0x00000004000a7213 */ /* 0x000fe40000000000 */
[----:B------:R-:W1:Y:S08]  /*0480*/  I2F.RP R0, R7 ;  /* 0x0000000700007306 */ /* 0x000e700000209400 */
[----:B-1----:R-:W1:Y:S02]  /*0490*/  MUFU.RCP R0, R0 ;  /* 0x0000000000007308 */ /* 0x002e640000001000 */
[----:B-1----:R-:W-:-:S02]  /*04a0*/  VIADD R2, R0, 0xffffffe ;  /* 0x0ffffffe00027836 */ /* 0x002fc40000000000 */
[----:B------:R-:W-:-:S04]  /*04b0*/  IMAD.MOV R0, RZ, RZ, -R10 ;  /* 0x000000ffff007224 */ /* 0x000fc800078e0a0a */
[----:B------:R1:W2:Y:S02]  /*04c0*/  F2I.FTZ.U32.TRUNC.NTZ R3, R2 ;  /* 0x0000000200037305 */ /* 0x0002a4000021f000 */
[----:B-1----:R-:W-:Y:S02]  /*04d0*/  IMAD.MOV.U32 R2, RZ, RZ, RZ ;  /* 0x000000ffff027224 */ /* 0x002fe400078e00ff */
[----:B--2---:R-:W-:-:S04]  /*04e0*/  IMAD.MOV R6, RZ, RZ, -R3 ;  /* 0x000000ffff067224 */ /* 0x004fc800078e0a03 */
[----:B------:R-:W-:Y:S02]  /*04f0*/  IMAD R9, R6, R7, RZ ;  /* 0x0000000706097224 */ /* 0x000fe400078e02ff */
[----:B------:R-:W-:Y:S02]  /*0500*/  IMAD.MOV.U32 R6, RZ, RZ, R8 ;  /* 0x000000ffff067224 */ /* 0x000fe400078e0008 */
[----:B------:R-:W-:-:S06]  /*0510*/  IMAD.HI.U32 R3, R3, R9, R2 ;  /* 0x0000000903037227 */ /* 0x000fcc00078e0002 */
[----:B------:R-:W-:-:S04]  /*0520*/  IMAD.HI.U32 R3, R3, R6, RZ ;  /* 0x0000000603037227 */ /* 0x000fc800078e00ff */
[----:B------:R-:W-:-:S05]  /*0530*/  IMAD R0, R3, R0, R6 ;  /* 0x0000000003007224 */ /* 0x000fca00078e0206 */
[----:B------:R-:W-:-:S13]  /*0540*/  ISETP.GT.U32.AND P2, PT, R7, R0, PT ;  /* 0x000000000700720c */ /* 0x000fda0003f44070 */
[----:B------:R-:W-:Y:S02]  /*0550*/  @!P2 IMAD.IADD R0, R0, 0x1, -R7 ;  /* 0x000000010000a824 */ /* 0x000fe400078e0a07 */
[----:B------:R-:W-:Y:S01]  /*0560*/  @!P2 VIADD R3, R3, 0x1 ;  /* 0x000000010303a836 */ /* 0x000fe20000000000 */
[----:B------:R-:W-:Y:S02]  /*0570*/  ISETP.NE.AND P2, PT, R4, RZ, PT ;  /* 0x000000ff0400720c */ /* 0x000fe40003f45270 */
[----:B------:R-:W-:Y:S02]  /*0580*/  ISETP.GE.U32.AND P0, PT, R0, R7, PT ;  /* 0x000000070000720c */ /* 0x000fe40003f06070 */
[----:B------:R-:W-:-:S04]  /*0590*/  LOP3.LUT R0, R5, R4, RZ, 0x3c, !PT ;  /* 0x0000000405007212 */ /* 0x000fc800078e3cff */
[----:B------:R-:W-:Y:S01]  /*05a0*/  ISETP.GE.AND P3, PT, R0, RZ, PT ;  /* 0x000000ff0000720c */ /* 0x000fe20003f66270 */
[----:B------:R-:W-:-:S06]  /*05b0*/  VIADD R0, R20, 0x3f ;  /* 0x0000003f14007836 */ /* 0x000fcc0000000000 */
[----:B------:R-:W-:-:S04]  /*05c0*/  @P0 VIADD R3, R3, 0x1 ;  /* 0x0000000103030836 */ /* 0x000fc80000000000 */
[----:B------:R-:W-:Y:S01]  /*05d0*/  IMAD.MOV.U32 R2, RZ, RZ, R3 ;  /* 0x000000ffff027224 */ /* 0x000fe200078e0003 */
[----:B------:R-:W-:-:S03]  /*05e0*/  SHF.R.S32.HI R3, RZ, 0x1f, R0 ;  /* 0x0000001fff037819 */ /* 0x000fc60000011400 */
[----:B------:R-:W-:Y:S01]  /*05f0*/  @!P3 IMAD.MOV R2, RZ, RZ, -R2 ;  /* 0x000000ffff02b224 */ /* 0x000fe200078e0a02 */
[----:B------:R-:W-:Y:S02]  /*0600*/  @!P2 LOP3.LUT R2, RZ, R4, RZ, 0x33, !PT ;  /* 0x00000004ff02a212 */ /* 0x000fe400078e33ff */
[----:B------:R-:W-:-:S03]  /*0610*/  LEA.HI R3, R3, R0, RZ, 0x6 ;  /* 0x0000000003037211 */ /* 0x000fc600078f30ff */
[----:B------:R-:W-:Y:S02]  /*0620*/  IMAD.SHL.U32 R11, R2, 0x4, RZ ;  /* 0x00000004020b7824 */ /* 0x000fe400078e00ff */
[----:B------:R-:W-:-:S03]  /*0630*/  IMAD.MOV R2, RZ, RZ, -R2 ;  /* 0x000000ffff027224 */ /* 0x000fc600078e0a02 */
[----:B------:R-:W-:Y:S01]  /*0640*/  LEA.HI.SX32 R3, R3, -R11, 0x1a ;  /* 0x8000000b03037211 */ /* 0x000fe200078fd2ff */
[----:B------:R-:W-:-:S03]  /*0650*/  IMAD R10, R4, R2, R5 ;  /* 0x00000002040a7224 */ /* 0x000fc600078e0205 */
[----:B------:R-:W-:Y:S02]  /*0660*/  VIMNMX R15, PT, PT, R3, 0x4, PT ;  /* 0x00000004030f7848 */ /* 0x000fe40003fe0100 */
[----:B------:R-:W-:Y:S02]  /*0670*/  IABS R9, R10 ;  /* 0x0000000a00097213 */ /* 0x000fe40000000000 */
[-C--:B------:R-:W-:Y:S02]  /*0680*/  IABS R7, R15.reuse ;  /* 0x0000000f00077213 */ /* 0x080fe40000000000 */
[----:B------:R-:W-:Y:S02]  /*0690*/  IABS R4, R15 ;  /* 0x0000000f00047213 */ /* 0x000fe40000000000 */
[----:B------:R-:W1:Y:S08]  /*06a0*/  I2F.RP R0, R7 ;  /* 0x0000000700007306 */ /* 0x000e700000209400 */
[----:B-1----:R-:W1:Y:S02]  /*06b0*/  MUFU.RCP R0, R0 ;  /* 0x0000000000007308 */ /* 0x002e640000001000 */
[----:B-1----:R-:W-:-:S02]  /*06c0*/  VIADD R3, R0, 0xffffffe ;  /* 0x0ffffffe00037836 */ /* 0x002fc40000000000 */
[----:B------:R-:W-:-:S04]  /*06d0*/  IMAD.MOV R0, RZ, RZ, -R4 ;  /* 0x000000ffff007224 */ /* 0x000fc800078e0a04 */
[----:B------:R-:W1:Y:S02]  /*06e0*/  F2I.FTZ.U32.TRUNC.NTZ R3, R3 ;  /* 0x0000000300037305 */ /* 0x000e64000021f000 */
[----:B-1----:R-:W-:-:S04]  /*06f0*/  IMAD.MOV R6, RZ, RZ, -R3 ;  /* 0x000000ffff067224 */ /* 0x002fc800078e0a03 */
[----:B------:R-:W-:Y:S02]  /*0700*/  IMAD.MOV.U32 R2, RZ, RZ, R6 ;  /* 0x000000ffff027224 */ /* 0x000fe400078e0006 */
[----:B------:R-:W1:Y:S02]  /*0710*/  I2F.RP R6, R13 ;  /* 0x0000000d00067306 */ /* 0x000e640000209400 */
[----:B------:R-:W-:Y:S02]  /*0720*/  IMAD R5, R2, R7, RZ ;  /* 0x0000000702057224 */ /* 0x000fe400078e02ff */
[----:B------:R-:W-:-:S04]  /*0730*/  IMAD.MOV.U32 R2, RZ, RZ, RZ ;  /* 0x000000ffff027224 */ /* 0x000fc800078e00ff */
[----:B------:R-:W-:Y:S01]  /*0740*/  IMAD.HI.U32 R2, R3, R5, R2 ;  /* 0x0000000503027227 */ /* 0x000fe200078e0002 */
[----:B------:R-:W-:-:S04]  /*0750*/  IABS R3, R21 ;  /* 0x0000001500037213 */ /* 0x000fc80000000000 */
[----:B------:R-:W2:Y:S01]  /*0760*/  I2F.RP R8, R3 ;  /* 0x0000000300087306 */ /* 0x000ea20000209400 */
[----:B------:R-:W-:-:S04]  /*0770*/  IMAD.HI.U32 R2, R2, R9, RZ ;  /* 0x0000000902027227 */ /* 0x000fc800078e00ff */
[----:B------:R-:W-:-:S03]  /*0780*/  IMAD R0, R2, R0, R9 ;  /* 0x0000000002007224 */ /* 0x000fc600078e0209 */
[----:B-1----:R-:W1:Y:S02]  /*0790*/  MUFU.RCP R6, R6 ;  /* 0x0000000600067308 */ /* 0x002e640000001000 */
[----:B------:R-:W-:-:S06]  /*07a0*/  ISETP.GT.U32.AND P2, PT, R7, R0, PT ;  /* 0x000000000700720c */ /* 0x000fcc0003f44070 */
[----:B--2---:R-:W-:Y:S07]  /*07b0*/  MUFU.RCP R8, R8 ;  /* 0x0000000800087308 */ /* 0x004fee0000001000 */
[----:B------:R-:W-:Y:S02]  /*07c0*/  @!P2 IMAD.IADD R0, R0, 0x1, -R7 ;  /* 0x000000010000a824 */ /* 0x000fe400078e0a07 */
[----:B------:R-:W-:Y:S01]  /*07d0*/  @!P2 VIADD R2, R2, 0x1 ;  /* 0x000000010202a836 */ /* 0x000fe20000000000 */
[----:B------:R-:W-:Y:S01]  /*07e0*/  ISETP.NE.AND P2, PT, R15, RZ, PT ;  /* 0x000000ff0f00720c */ /* 0x000fe20003f45270 */
[----:B-1----:R-:W-:Y:S01]  /*07f0*/  VIADD R4, R6, 0xffffffe ;  /* 0x0ffffffe06047836 */ /* 0x002fe20000000000 */
[----:B------:R-:W-:-:S02]  /*0800*/  ISETP.GE.U32.AND P0, PT, R0, R7, PT ;  /* 0x000000070000720c */ /* 0x000fc40003f06070 */
[----:B------:R-:W-:Y:S01]  /*0810*/  LOP3.LUT R0, R10, R15, RZ, 0x3c, !PT ;  /* 0x0000000f0a007212 */ /* 0x000fe200078e3cff */
[----:B------:R1:W2:Y:S01]  /*0820*/  F2I.FTZ.U32.TRUNC.NTZ R5, R4 ;  /* 0x0000000400057305 */ /* 0x0002a2000021f000 */
[----:B------:R-:W-:Y:S02]  /*0830*/  LOP3.LUT R6, R68, 0x3f, RZ, 0xc0, !PT ;  /* 0x0000003f44067812 */ /* 0x000fe400078ec0ff */
[----:B------:R-:W-:Y:S01]  /*0840*/  ISETP.GE.AND P3, PT, R0, RZ, PT ;  /* 0x000000ff0000720c */ /* 0x000fe20003f66270 */
[----:B-1----:R-:W-:-:S06]  /*0850*/  IMAD.MOV.U32 R4, RZ, RZ, RZ ;  /* 0x000000ffff047224 */ /* 0x002fcc00078e00ff */
[----:B------:R-:W-:-:S04]  /*0860*/  @P0 VIADD R2, R2, 0x1 ;  /* 0x0000000102020836 */ /* 0x000fc80000000000 */
[----:B------:R-:W-:Y:S02]  /*0870*/  IMAD.MOV.U32 R9, RZ, RZ, R2 ;  /* 0x000000ffff097224 */ /* 0x000fe400078e0002 */
[----:B--2---:R-:W-:Y:S02]  /*0880*/  IMAD.MOV R2, RZ, RZ, -R5 ;  /* 0x000000ffff027224 */ /* 0x004fe400078e0a05 */
[----:B------:R-:W-:Y:S01]  /*0890*/  @!P3 IMAD.MOV R9, RZ, RZ, -R9 ;  /* 0x000000ffff09b224 */ /* 0x000fe200078e0a09 */
[----:B------:R-:W-:-:S05]  /*08a0*/  @!P2 LOP3.LUT R9, RZ, R15, RZ, 0x33, !PT ;  /* 0x0000000fff09a212 */ /* 0x000fca00078e33ff */
[----:B------:R-:W-:-:S04]  /*08b0*/  IMAD.MOV R0, RZ, RZ, -R9 ;  /* 0x000000ffff007224 */ /* 0x000fc800078e0a09 */
[----:B------:R-:W-:Y:S02]  /*08c0*/  IMAD R0, R15, R0, R10 ;  /* 0x000000000f007224 */ /* 0x000fe400078e020a */
[----:B------:R-:W-:Y:S02]  /*08d0*/  VIADD R10, R8, 0xffffffe ;  /* 0x0ffffffe080a7836 */ /* 0x000fe40000000000 */
[----:B------:R-:W-:Y:S02]  /*08e0*/  IMAD.IADD R7, R11, 0x1, R0 ;  /* 0x000000010b077824 */ /* 0x000fe400078e0200 */
[----:B------:R-:W-:Y:S01]  /*08f0*/  IMAD.MOV.U32 R0, RZ, RZ, R2 ;  /* 0x000000ffff007224 */ /* 0x000fe200078e0002 */
[----:B------:R-:W1:Y:S01]  /*0900*/  F2I.FTZ.U32.TRUNC.NTZ R11, R10 ;  /* 0x0000000a000b7305 */ /* 0x000e62000021f000 */
[----:B------:R-:W-:Y:S02]  /*0910*/  IMAD R2, R7, 0x40, R6 ;  /* 0x0000004007027824 */ /* 0x000fe400078e0206 */
[----:B------:R-:W-:-:S03]  /*0920*/  IMAD R7, R0, R13, RZ ;  /* 0x0000000d00077224 */ /* 0x000fc600078e02ff */
[----:B------:R-:W-:Y:S01]  /*0930*/  IABS R0, R2 ;  /* 0x0000000200007213 */ /* 0x000fe20000000000 */
[----:B------:R-:W-:Y:S01]  /*0940*/  IMAD.HI.U32 R4, R5, R7, R4 ;  /* 0x0000000705047227 */ /* 0x000fe200078e0004 */
[----:B------:R-:W-:-:S03]  /*0950*/  SHF.R.U32.HI R5, RZ, 0x5, R68 ;  /* 0x00000005ff057819 */ /* 0x000fc60000011644 */
[----:B------:R-:W-:Y:S01]  /*0960*/  IMAD.MOV.U32 R7, RZ, RZ, R0 ;  /* 0x000000ffff077224 */ /* 0x000fe200078e0000 */
[----:B------:R-:W-:Y:S01]  /*0970*/  SGXT.U32 R5, R5, 0x2 ;  /* 0x000000020505781a */ /* 0x000fe20000000000 */
[----:B------:R-:W-:Y:S02]  /*0980*/  IMAD.SHL.U32 R0, R9, 0x80, RZ ;  /* 0x0000008009007824 */ /* 0x000fe400078e00ff */
[----:B------:R-:W-:-:S04]  /*0990*/  IMAD.HI.U32 R4, R4, R7, RZ ;  /* 0x0000000704047227 */ /* 0x000fc800078e00ff */
[----:B------:R-:W-:Y:S02]  /*09a0*/  IMAD.MOV R4, RZ, RZ, -R4 ;  /* 0x000000ffff047224 */ /* 0x000fe400078e0a04 */
[----:B-1----:R-:W-:Y:S02]  /*09b0*/  IMAD.MOV R8, RZ, RZ, -R11 ;  /* 0x000000ffff087224 */ /* 0x002fe400078e0a0b */
[C---:B------:R-:W-:Y:S02]  /*09c0*/  IMAD R4, R13.reuse, R4, R7 ;  /* 0x000000040d047224 */ /* 0x040fe400078e0207 */
[----:B------:R-:W-:Y:S01]  /*09d0*/  IMAD R9, R8, R3, RZ ;  /* 0x0000000308097224 */ /* 0x000fe200078e02ff */
[----:B------:R-:W-:Y:S01]  /*09e0*/  LOP3.LUT R8, R0, R5, RZ, 0xfc, !PT ;  /* 0x0000000500087212 */ /* 0x000fe200078efcff */
[----:B------:R-:W-:Y:S01]  /*09f0*/  IMAD.MOV.U32 R10, RZ, RZ, RZ ;  /* 0x000000ffff0a7224 */ /* 0x000fe200078e00ff */
[----:B------:R-:W-:Y:S02]  /*0a00*/  ISETP.GT.U32.AND P0, PT, R13, R4, PT ;  /* 0x000000040d00720c */ /* 0x000fe40003f04070 */
[C---:B------:R-:W-:Y:S01]  /*0a10*/  LOP3.LUT R15, R8.reuse, 0x4, RZ, 0xfc, !PT ;  /* 0x00000004080f7812 */ /* 0x040fe200078efcff */
[----:B------:R-:W-:Y:S01]  /*0a20*/  IMAD.HI.U32 R7, R11, R9, R10 ;  /* 0x000000090b077227 */ /* 0x000fe200078e000a */
[----:B------:R-:W-:-:S02]  /*0a30*/  LOP3.LUT R23, R8, 0x7c, RZ, 0xfc, !PT ;  /* 0x0000007c08177812 */ /* 0x000fc400078efcff */
[----:B------:R-:W-:Y:S02]  /*0a40*/  LOP3.LUT R19, R8, 0x8, RZ, 0xfc, !PT ;  /* 0x0000000808137812 */ /* 0x000fe400078efcff */
[----:B------:R-:W-:Y:S02]  /*0a50*/  IABS R12, R8 ;  /* 0x00000008000c7213 */ /* 0x000fe40000000000 */
[----:B------:R-:W-:Y:S02]  /*0a60*/  IABS R14, R15 ;  /* 0x0000000f000e7213 */ /* 0x000fe40000000000 */
[----:B------:R-:W-:Y:S01]  /*0a70*/  IABS R22, R23 ;  /* 0x0000001700167213 */ /* 0x000fe20000000000 */
[----:B------:R-:W-:Y:S01]  /*0a80*/  @!P0 IMAD.IADD R4, R4, 0x1, -R13 ;  /* 0x0000000104048824 */ /* 0x000fe200078e0a0d */
[----:B------:R-:W-:Y:S01]  /*0a90*/  IABS R16, R19 ;  /* 0x0000001300107213 */ /* 0x000fe20000000000 */
[----:B------:R-:W-:Y:S01]  /*0aa0*/  IMAD.HI.U32 R5, R7, R12, RZ ;  /* 0x0000000c07057227 */ /* 0x000fe200078e00ff */
[----:B------:R-:W-:-:S02]  /*0ab0*/  ISETP.GE.AND P3, PT, R15, RZ, PT ;  /* 0x000000ff0f00720c */ /* 0x000fc40003f66270 */
[----:B------:R-:W-:Y:S01]  /*0ac0*/  ISETP.GT.U32.AND P0, PT, R13, R4, PT ;  /* 0x000000040d00720c */ /* 0x000fe20003f04070 */
[C---:B------:R-:W-:Y:S01]  /*0ad0*/  IMAD.HI.U32 R9, R7.reuse, R14, RZ ;  /* 0x0000000e07097227 */ /* 0x040fe200078e00ff */
[C---:B------:R-:W-:Y:S02]  /*0ae0*/  LOP3.LUT R25, R8.reuse, 0xc, RZ, 0xfc, !PT ;  /* 0x0000000c08197812 */ /* 0x040fe400078efcff */
[C---:B------:R-:W-:Y:S01]  /*0af0*/  LOP3.LUT R27, R8.reuse, 0x10, RZ, 0xfc, !PT ;  /* 0x00000010081b7812 */ /* 0x040fe200078efcff */
[C---:B------:R-:W-:Y:S01]  /*0b00*/  IMAD.HI.U32 R11, R7.reuse, R22, RZ ;  /* 0x00000016070b7227 */ /* 0x040fe200078e00ff */
[C---:B------:R-:W-:Y:S02]  /*0b10*/  LOP3.LUT R28, R8.reuse, 0x14, RZ, 0xfc, !PT ;  /* 0x00000014081c7812 */ /* 0x040fe400078efcff */
[C---:B------:R-:W-:Y:S01]  /*0b20*/  LOP3.LUT R29, R8.reuse, 0x18, RZ, 0xfc, !PT ;  /* 0x00000018081d7812 */ /* 0x040fe200078efcff */
[----:B------:R-:W-:Y:S01]  /*0b30*/  IMAD.HI.U32 R10, R7, R16, RZ ;  /* 0x00000010070a7227 */ /* 0x000fe200078e00ff */
[----:B------:R-:W-:-:S02]  /*0b40*/  LOP3.LUT R30, R8, 0x1c, RZ, 0xfc, !PT ;  /* 0x0000001c081e7812 */ /* 0x000fc400078efcff */
[----:B------:R-:W-:Y:S01]  /*0b50*/  IABS R24, R29 ;  /* 0x0000001d00187213 */ /* 0x000fe20000000000 */
[----:B------:R-:W-:Y:S01]  /*0b60*/  @!P0 IMAD.IADD R4, R4, 0x1, -R13 ;  /* 0x0000000104048824 */ /* 0x000fe200078e0a0d */
[----:B------:R-:W-:Y:S01]  /*0b70*/  ISETP.GE.AND P0, PT, R2, RZ, PT ;  /* 0x000000ff0200720c */ /* 0x000fe20003f06270 */
[----:B------:R-:W-:Y:S01]  /*0b80*/  IMAD.MOV R5, RZ, RZ, -R5 ;  /* 0x000000ffff057224 */ /* 0x000fe200078e0a05 */
[----:B------:R-:W-:Y:S01]  /*0b90*/  ISETP.GE.AND P4, PT, R19, RZ, PT ;  /* 0x000000ff1300720c */ /* 0x000fe20003f86270 */
[----:B------:R-:W-:Y:S01]  /*0ba0*/  IMAD.MOV R15, RZ, RZ, -R9 ;  /* 0x000000ffff0f7224 */ /* 0x000fe200078e0a09 */
[C---:B------:R-:W-:Y:S01]  /*0bb0*/  LOP3.LUT R31, R8.reuse, 0x20, RZ, 0xfc, !PT ;  /* 0x00000020081f7812 */ /* 0x040fe200078efcff */
[----:B------:R-:W-:Y:S01]  /*0bc0*/  IMAD.MOV R18, RZ, RZ, -R11 ;  /* 0x000000ffff127224 */ /* 0x000fe200078e0a0b */
[C---:B------:R-:W-:Y:S01]  /*0bd0*/  LOP3.LUT R32, R8.reuse, 0x24, RZ, 0xfc, !PT ;  /* 0x0000002408207812 */ /* 0x040fe200078efcff */
[----:B------:R-:W-:Y:S01]  /*0be0*/  IMAD.MOV R17, RZ, RZ, -R10 ;  /* 0x000000ffff117224 */ /* 0x000fe200078e0a0a */
[C---:B------:R-:W-:Y:S01]  /*0bf0*/  LOP3.LUT R33, R8.reuse, 0x28, RZ, 0xfc, !PT ;  /* 0x0000002808217812 */ /* 0x040fe200078efcff */
[C---:B------:R-:W-:Y:S01]  /*0c00*/  IMAD R9, R3.reuse, R5, R12 ;  /* 0x0000000503097224 */ /* 0x040fe200078e020c */
[----:B------:R-:W-:Y:S01]  /*0c10*/  LOP3.LUT R35, R8, 0x50, RZ, 0xfc, !PT ;  /* 0x0000005008237812 */ /* 0x000fe200078efcff */
[C---:B------:R-:W-:Y:S01]  /*0c20*/  IMAD R10, R3.reuse, R15, R14 ;  /* 0x0000000f030a7224 */ /* 0x040fe200078e020e */
[----:B------:R-:W-:Y:S01]  /*0c30*/  IABS R14, R25 ;  /* 0x00000019000e7213 */ /* 0x000fe20000000000 */
[C---:B------:R-:W-:Y:S01]  /*0c40*/  IMAD R22, R3.reuse, R18, R22 ;  /* 0x0000001203167224 */ /* 0x040fe200078e0216 */
[C---:B------:R-:W-:Y:S01]  /*0c50*/  ISETP.GT.U32.AND P5, PT, R3.reuse, R9, PT ;  /* 0x000000090300720c */ /* 0x040fe20003fa4070 */
[----:B------:R-:W-:Y:S01]  /*0c60*/  IMAD R11, R3, R17, R16 ;  /* 0x00000011030b7224 */ /* 0x000fe200078e0210 */
[----:B------:R-:W-:Y:S01]  /*0c70*/  IABS R16, R27 ;  /* 0x0000001b00107213 */ /* 0x000fe20000000000 */
[----:B------:R-:W-:Y:S01]  /*0c80*/  IMAD.HI.U32 R5, R7, R14, RZ ;  /* 0x0000000e07057227 */ /* 0x000fe200078e00ff */
[----:B------:R-:W-:-:S02]  /*0c90*/  ISETP.GT.U32.AND P2, PT, R3, R22, PT ;  /* 0x000000160300720c */ /* 0x000fc40003f44070 */
[----:B------:R-:W-:Y:S01]  /*0ca0*/  IABS R18, R28 ;  /* 0x0000001c00127213 */ /* 0x000fe20000000000 */
[----:B------:R-:W-:Y:S01]  /*0cb0*/  @!P0 IMAD.MOV R4, RZ, RZ, -R4 ;  /* 0x000000ffff048224 */ /* 0x000fe200078e0a04 */
[----:B------:R-:W-:Y:S01]  /*0cc0*/  ISETP.GT.U32.AND P0, PT, R3, R10, PT ;  /* 0x0000000a0300720c */ /* 0x000fe20003f04070 */
[----:B------:R-:W-:Y:S01]  /*0cd0*/  IMAD.HI.U32 R12, R7, R16, RZ ;  /* 0x00000010070c7227 */ /* 0x000fe200078e00ff */
[----:B------:R-:W-:Y:S02]  /*0ce0*/  @!P6 LOP3.LUT R4, RZ, R20, RZ, 0x33, !PT ;  /* 0x00000014ff04e212 */ /* 0x000fe400078e33ff */
[C---:B------:R-:W-:Y:S01]  /*0cf0*/  ISETP.GT.U32.AND P6, PT, R3.reuse, R11, PT ;  /* 0x0000000b0300720c */ /* 0x040fe20003fc4070 */
[----:B------:R-:W-:Y:S01]  /*0d00*/  IMAD.MOV R15, RZ, RZ, -R5 ;  /* 0x000000ffff0f7224 */ /* 0x000fe200078e0a05 */
[----:B------:R-:W-:Y:S01]  /*0d10*/  IABS R20, R31 ;  /* 0x0000001f00147213 */ /* 0x000fe20000000000 */
[----:B------:R-:W-:Y:S01]  /*0d20*/  IMAD.MOV R17, RZ, RZ, -R12 ;  /* 0x000000ffff117224 */ /* 0x000fe200078e0a0c */
[----:B------:R-:W-:Y:S01]  /*0d30*/  IABS R26, R33 ;  /* 0x00000021001a7213 */ /* 0x000fe20000000000 */
[----:B------:R-:W-:Y:S01]  /*0d40*/  IMAD R12, R3, R15, R14 ;  /* 0x0000000f030c7224 */ /* 0x000fe200078e020e */
[----:B------:R-:W-:Y:S01]  /*0d50*/  IABS R38, R35 ;  /* 0x0000002300267213 */ /* 0x000fe20000000000 */
[--C-:B------:R-:W-:Y:S01]  /*0d60*/  @!P2 IMAD.IADD R22, R22, 0x1, -R3.reuse ;  /* 0x000000011616a824 */ /* 0x100fe200078e0a03 */
[----:B------:R-:W-:Y:S01]  /*0d70*/  LOP3.LUT R37, R8, 0x54, RZ, 0xfc, !PT ;  /* 0x0000005408257812 */ /* 0x000fe200078efcff */
[--C-:B------:R-:W-:Y:S01]  /*0d80*/  @!P5 IMAD.IADD R9, R9, 0x1, -R3.reuse ;  /* 0x000000010909d824 */ /* 0x100fe200078e0a03 */
[C---:B------:R-:W-:Y:S01]  /*0d90*/  ISETP.GT.U32.AND P2, PT, R3.reuse, R12, PT ;  /* 0x0000000c0300720c */ /* 0x040fe20003f44070 */
[--C-:B------:R-:W-:Y:S01]  /*0da0*/  @!P0 IMAD.IADD R10, R10, 0x1, -R3.reuse ;  /* 0x000000010a0a8824 */ /* 0x100fe200078e0a03 */
[----:B------:R-:W-:Y:S01]  /*0db0*/  ISETP.GT.U32.AND P5, PT, R3, R22, PT ;  /* 0x000000160300720c */ /* 0x000fe20003fa4070 */
[----:B------:R-:W-:Y:S01]  /*0dc0*/  @!P6 IMAD.IADD R11, R11, 0x1, -R3 ;  /* 0x000000010b0be824 */ /* 0x000fe200078e0a03 */
[----:B------:R-:W-:Y:S01]  /*0dd0*/  ISETP.GT.U32.AND P0, PT, R3, R9, PT ;  /* 0x000000090300720c */ /* 0x000fe20003f04070 */
[----:B------:R-:W-:Y:S01]  /*0de0*/  IMAD.HI.U32 R13, R7, R18, RZ ;  /* 0x00000012070d7227 */ /* 0x000fe200078e00ff */
[----:B------:R-:W-:-:S02]  /*0df0*/  ISETP.GT.U32.AND P6, PT, R3, R10, PT ;  /* 0x0000000a0300720c */ /* 0x000fc40003fc4070 */
[----:B------:R-:W-:Y:S01]  /*0e00*/  IABS R40, R37 ;  /* 0x0000002500287213 */ /* 0x000fe20000000000 */
[----:B------:R-:W-:Y:S01]  /*0e10*/  IMAD.HI.U32 R5, R7, R24, RZ ;  /* 0x0000001807057227 */ /* 0x000fe200078e00ff */
[C---:B------:R-:W-:Y:S02]  /*0e20*/  LOP3.LUT R39, R8.reuse, 0x58, RZ, 0xfc, !PT ;  /* 0x0000005808277812 */ /* 0x040fe400078efcff */
[----:B------:R-:W-:Y:S01]  /*0e30*/  LOP3.LUT R41, R8, 0x5c, RZ, 0xfc, !PT ;  /* 0x0000005c08297812 */ /* 0x000fe200078efcff */
[----:B------:R-:W-:Y:S01]  /*0e40*/  IMAD.MOV R19, RZ, RZ, -R13 ;  /* 0x000000ffff137224 */ /* 0x000fe200078e0a0d */
[----:B------:R-:W-:Y:S01]  /*0e50*/  IABS R42, R39 ;  /* 0x00000027002a7213 */ /* 0x000fe20000000000 */
[C---:B------:R-:W-:Y:S01]  /*0e60*/  IMAD R13, R3.reuse, R17, R16 ;  /* 0x00000011030d7224 */ /* 0x040fe200078e0210 */
[----:B------:R-:W-:Y:S01]  /*0e70*/  IABS R16, R30 ;  /* 0x0000001e00107213 */ /* 0x000fe20000000000 */
[----:B------:R-:W-:Y:S01]  /*0e80*/  @!P2 IMAD.IADD R12, R12, 0x1, -R3 ;  /* 0x000000010c0ca824 */ /* 0x000fe200078e0a03 */
[C---:B------:R-:W-:Y:S01]  /*0e90*/  ISETP.GT.U32.AND P2, PT, R3.reuse, R11, PT ;  /* 0x0000000b0300720c */ /* 0x040fe20003f44070 */
[----:B------:R-:W-:Y:S01]  /*0ea0*/  IMAD.MOV R5, RZ, RZ, -R5 ;  /* 0x000000ffff057224 */ /* 0x000fe200078e0a05 */
[C---:B------:R-:W-:Y:S01]  /*0eb0*/  LOP3.LUT R43, R8.reuse, 0x60, RZ, 0xfc, !PT ;  /* 0x00000060082b7812 */ /* 0x040fe200078efcff */
[----:B------:R-:W-:Y:S01]  /*0ec0*/  IMAD R14, R3, R19, R18 ;  /* 0x00000013030e7224 */ /* 0x000fe200078e0212 */
[----:B------:R-:W-:Y:S01]  /*0ed0*/  LOP3.LUT R45, R8, 0x6c, RZ, 0xfc, !PT ;  /* 0x0000006c082d7812 */ /* 0x000fe200078efcff */
[----:B------:R-:W-:Y:S01]  /*0ee0*/  @!P0 IMAD.IADD R9, R9, 0x1, -R3 ;  /* 0x0000000109098824 */ /* 0x000fe200078e0a03 */
[C---:B------:R-:W-:Y:S01]  /*0ef0*/  ISETP.GT.U32.AND P0, PT, R3.reuse, R13, PT ;  /* 0x0000000d0300720c */ /* 0x040fe20003f04070 */
[----:B------:R-:W-:Y:S01]  /*0f00*/  IMAD R15, R3, R5, R24 ;  /* 0x00000005030f7224 */ /* 0x000fe200078e0218 */
[----:B------:R-:W-:Y:S01]  /*0f10*/  IABS R24, R32 ;  /* 0x0000002000187213 */ /* 0x000fe20000000000 */
[----:B------:R-:W-:Y:S01]  /*0f20*/  IMAD.HI.U32 R5, R7, R16, RZ ;  /* 0x0000001007057227 */ /* 0x000fe200078e00ff */
[----:B------:R-:W-:-:S02]  /*0f30*/  IABS R44, R43 ;  /* 0x0000002b002c7213 */ /* 0x000fc40000000000 */
[----:B------:R-:W-:Y:S01]  /*0f40*/  LOP3.LUT R47, R8, 0x70, RZ, 0xfc, !PT ;  /* 0x00000070082f7812 */ /* 0x000fe200078efcff */
[----:B------:R-:W-:Y:S01]  /*0f50*/  @!P6 IMAD.IADD R10, R10, 0x1, -R3 ;  /* 0x000000010a0ae824 */ /* 0x000fe200078e0a03 */
[C---:B------:R-:W-:Y:S01]  /*0f60*/  ISETP.GT.U32.AND P6, PT, R3.reuse, R14, PT ;  /* 0x0000000e0300720c */ /* 0x040fe20003fc4070 */
[----:B------:R-:W-:Y:S01]  /*0f70*/  IMAD.MOV R5, RZ, RZ, -R5 ;  /* 0x000000ffff057224 */ /* 0x000fe200078e0a05 */
[----:B------:R-:W-:Y:S01]  /*0f80*/  IABS R50, R45 ;  /* 0x0000002d00327213 */ /* 0x000fe20000000000 */
[--C-:B------:R-:W-:Y:S01]  /*0f90*/  @!P5 IMAD.IADD R22, R22, 0x1, -R3.reuse ;  /* 0x000000011616d824 */ /* 0x100fe200078e0a03 */
[----:B------:R-:W-:Y:S01]  /*0fa0*/  ISETP.GT.U32.AND P5, PT, R3, R12, PT ;  /* 0x0000000c0300720c */ /* 0x000fe20003fa4070 */
[--C-:B------:R-:W-:Y:S01]  /*0fb0*/  @!P2 IMAD.IADD R11, R11, 0x1, -R3.reuse ;  /* 0x000000010b0ba824 */ /* 0x100fe200078e0a03 */
[C---:B------:R-:W-:Y:S01]  /*0fc0*/  ISETP.GT.U32.AND P2, PT, R3.reuse, R15, PT ;  /* 0x0000000f0300720c */ /* 0x040fe20003f44070 */
[----:B------:R-:W-:Y:S01]  /*0fd0*/  IMAD R16, R3, R5, R16 ;  /* 0x0000000503107224 */ /* 0x000fe200078e0210 */
[----:B------:R-:W-:Y:S01]  /*0fe0*/  IABS R52, R47 ;  /* 0x0000002f00347213 */ /* 0x000fe20000000000 */
[----:B------:R-:W-:Y:S01]  /*0ff0*/  @!P0 IMAD.IADD R13, R13, 0x1, -R3 ;  /* 0x000000010d0d8824 */ /* 0x000fe200078e0a03 */
[----:B------:R-:W-:Y:S01]  /*1000*/  LOP3.LUT R49, R8, 0x74, RZ, 0xfc, !PT ;  /* 0x0000007408317812 */ /* 0x000fe200078efcff */
[----:B------:R-:W-:Y:S01]  /*1010*/  IMAD.HI.U32 R5, R7, R20, RZ ;  /* 0x0000001407057227 */ /* 0x000fe200078e00ff */
[----:B------:R-:W-:-:S02]  /*1020*/  ISETP.GT.U32.AND P0, PT, R3, R16, PT ;  /* 0x000000100300720c */ /* 0x000fc40003f04070 */
[----:B------:R-:W-:Y:S01]  /*1030*/  IABS R54, R49 ;  /* 0x0000003100367213 */ /* 0x000fe20000000000 */
[--C-:B------:R-:W-:Y:S01]  /*1040*/  @!P6 IMAD.IADD R14, R14, 0x1, -R3.reuse ;  /* 0x000000010e0ee824 */ /* 0x100fe200078e0a03 */
[----:B------:R-:W-:Y:S01]  /*1050*/  ISETP.GE.AND P6, PT, R8, RZ, PT ;  /* 0x000000ff0800720c */ /* 0x000fe20003fc6270 */
[--C-:B------:R-:W-:Y:S01]  /*1060*/  @!P5 IMAD.IADD R12, R12, 0x1, -R3.reuse ;  /* 0x000000010c0cd824 */ /* 0x100fe200078e0a03 */
[----:B------:R-:W-:Y:S01]  /*1070*/  ISETP.GE.AND P5, PT, R23, RZ, PT ;  /* 0x000000ff1700720c */ /* 0x000fe20003fa6270 */
[----:B------:R-:W-:Y:S01]  /*1080*/  @!P2 IMAD.IADD R15, R15, 0x1, -R3 ;  /* 0x000000010f0fa824 */ /* 0x000fe200078e0a03 */
[----:B------:R-:W-:Y:S01]  /*1090*/  ISETP.GE.AND P2, PT, R25, RZ, PT ;  /* 0x000000ff1900720c */ /* 0x000fe20003f46270 */
[----:B------:R-:W-:Y:S01]  /*10a0*/  IMAD.HI.U32 R17, R7, R24, RZ ;  /* 0x0000001807117227 */ /* 0x000fe200078e00ff */
[----:B------:R-:W-:-:S03]  /*10b0*/  LOP3.LUT R25, R8, 0x2c, RZ, 0xfc, !PT ;  /* 0x0000002c08197812 */ /* 0x000fc600078efcff */
[----:B------:R-:W-:Y:S02]  /*10c0*/  IMAD.MOV R5, RZ, RZ, -R5 ;  /* 0x000000ffff057224 */ /* 0x000fe400078e0a05 */
[----:B------:R-:W-:Y:S01]  /*10d0*/  @!P0 IMAD.IADD R16, R16, 0x1, -R3 ;  /* 0x0000000110108824 */ /* 0x000fe200078e0a03 */
[C---:B------:R-:W-:Y:S01]  /*10e0*/  ISETP.GT.U32.AND P0, PT, R3.reuse, R13, PT ;  /* 0x0000000d0300720c */ /* 0x040fe20003f04070 */
[----:B------:R-:W-:Y:S01]  /*10f0*/  @!P3 IMAD.MOV R10, RZ, RZ, -R10 ;  /* 0x000000ffff0ab224 */ /* 0x000fe200078e0a0a */
[----:B------:R-:W-:Y:S01]  /*1100*/  ISETP.GT.U32.AND P3, PT, R3, R15, PT ;  /* 0x0000000f0300720c */ /* 0x000fe20003f64070 */
[----:B------:R-:W-:-:S04]  /*1110*/  IMAD.HI.U32 R18, R7, R26, RZ ;  /* 0x0000001a07127227 */ /* 0x000fc800078e00ff */
[----:B------:R-:W-:Y:S02]  /*1120*/  IMAD.MOV R19, RZ, RZ, -R17 ;  /* 0x000000ffff137224 */ /* 0x000fe400078e0a11 */
[C---:B------:R-:W-:Y:S01]  /*1130*/  IMAD R17, R3.reuse, R5, R20 ;  /* 0x0000000503117224 */ /* 0x040fe200078e0214 */
[----:B------:R-:W-:Y:S01]  /*1140*/  IABS R20, R25 ;  /* 0x0000001900147213 */ /* 0x000fe20000000000 */
[----:B------:R-:W-:Y:S01]  /*1150*/  @!P6 IMAD.MOV R9, RZ, RZ, -R9 ;  /* 0x000000ffff09e224 */ /* 0x000fe200078e0a09 */
[C---:B------:R-:W-:Y:S01]  /*1160*/  ISETP.GT.U32.AND P6, PT, R3.reuse, R16, PT ;  /* 0x000000100300720c */ /* 0x040fe20003fc4070 */
[----:B------:R-:W-:Y:S02]  /*1170*/  IMAD.MOV R23, RZ, RZ, -R18 ;  /* 0x000000ffff177224 */ /* 0x000fe400078e0a12 */
[----:B------:R-:W-:Y:S02]  /*1180*/  IMAD.MOV.U32 R5, RZ, RZ, R22 ;  /* 0x000000ffff057224 */ /* 0x000fe400078e0016 */
[----:B------:R-:W-:-:S02]  /*1190*/  IMAD R18, R3, R19, R24 ;  /* 0x0000001303127224 */ /* 0x000fc400078e0218 */
[----:B------:R-:W-:Y:S01]  /*11a0*/  @!P5 IMAD.MOV R5, RZ, RZ, -R5 ;  /* 0x000000ffff05d224 */ /* 0x000fe200078e0a05 */
[C---:B------:R-:W-:Y:S01]  /*11b0*/  ISETP.GT.U32.AND P5, PT, R3.reuse, R14, PT ;  /* 0x0000000e0300720c */ /* 0x040fe20003fa4070 */
[----:B------:R-:W-:Y:S01]  /*11c0*/  @!P2 IMAD.MOV R12, RZ, RZ, -R12 ;  /* 0x000000ffff0ca224 */ /* 0x000fe200078e0a0c */
[C---:B------:R-:W-:Y:S01]  /*11d0*/  ISETP.GT.U32.AND P2, PT, R3.reuse, R18, PT ;  /* 0x000000120300720c */ /* 0x040fe20003f44070 */
[----:B------:R-:W-:Y:S01]  /*11e0*/  @!P4 IMAD.MOV R11, RZ, RZ, -R11 ;  /* 0x000000ffff0bc224 */ /* 0x000fe200078e0a0b */
[----:B------:R-:W-:Y:S01]  /*11f0*/  ISETP.GT.U32.AND P4, PT, R3, R17, PT ;  /* 0x000000110300720c */ /* 0x000fe20003f84070 */
[--C-:B------:R-:W-:Y:S01]  /*1200*/  @!P3 IMAD.IADD R15, R15, 0x1, -R3.reuse ;  /* 0x000000010f0fb824 */ /* 0x100fe200078e0a03 */
[----:B------:R-:W-:Y:S01]  /*1210*/  ISETP.GE.AND P3, PT, R28, RZ, PT ;  /* 0x000000ff1c00720c */ /* 0x000fe20003f66270 */
[--C-:B------:R-:W-:Y:S01]  /*1220*/  @!P0 IMAD.IADD R13, R13, 0x1, -R3.reuse ;  /* 0x000000010d0d8824 */ /* 0x100fe200078e0a03 */
[----:B------:R-:W-:Y:S01]  /*1230*/  ISETP.GE.AND P0, PT, R27, RZ, PT ;  /* 0x000000ff1b00720c */ /* 0x000fe20003f06270 */
[--C-:B------:R-:W-:Y:S01]  /*1240*/  @!P6 IMAD.IADD R16, R16, 0x1, -R3.reuse ;  /* 0x000000011010e824 */ /* 0x100fe200078e0a03 */
[----:B------:R-:W-:Y:S01]  /*1250*/  ISETP.GE.AND P6, PT, R29, RZ, PT ;  /* 0x000000ff1d00720c */ /* 0x000fe20003fc6270 */
[C---:B------:R-:W-:Y:S01]  /*1260*/  IMAD R19, R3.reuse, R23, R26 ;  /* 0x0000001703137224 */ /* 0x040fe200078e021a */
[C---:B------:R-:W-:Y:S01]  /*1270*/  LOP3.LUT R23, R8.reuse, 0x30, RZ, 0xfc, !PT ;  /* 0x0000003008177812 */ /* 0x040fe200078efcff */
[----:B------:R-:W-:Y:S01]  /*1280*/  IMAD.MOV.U32 R22, RZ, RZ, R20 ;  /* 0x000000ffff167224 */ /* 0x000fe200078e0014 */
[----:B------:R-:W-:Y:S01]  /*1290*/  LOP3.LUT R27, R8, 0x40, RZ, 0xfc, !PT ;  /* 0x00000040081b7812 */ /* 0x000fe200078efcff */
[--C-:B------:R-:W-:Y:S01]  /*12a0*/  @!P5 IMAD.IADD R14, R14, 0x1, -R3.reuse ;  /* 0x000000010e0ed824 */ /* 0x100fe200078e0a03 */
[----:B------:R-:W-:Y:S01]  /*12b0*/  ISETP.GT.U32.AND P5, PT, R3, R19, PT ;  /* 0x000000130300720c */ /* 0x000fe20003fa4070 */
[----:B------:R-:W-:Y:S01]  /*12c0*/  @!P2 IMAD.IADD R18, R18, 0x1, -R3 ;  /* 0x000000011212a824 */ /* 0x000fe200078e0a03 */
[----:B------:R-:W-:Y:S01]  /*12d0*/  IABS R24, R23 ;  /* 0x0000001700187213 */ /* 0x000fe20000000000 */
[----:B------:R-:W-:Y:S01]  /*12e0*/  IMAD.HI.U32 R20, R7, R22, RZ ;  /* 0x0000001607147227 */ /* 0x000fe200078e00ff */
[----:B------:R-:W-:-:S02]  /*12f0*/  ISETP.GE.AND P2, PT, R31, RZ, PT ;  /* 0x000000ff1f00720c */ /* 0x000fc40003f46270 */
[----:B------:R-:W-:Y:S01]  /*1300*/  LOP3.LUT R29, R8, 0x44, RZ, 0xfc, !PT ;  /* 0x00000044081d7812 */ /* 0x000fe200078efcff */
[----:B------:R-:W-:Y:S01]  /*1310*/  @!P4 IMAD.IADD R17, R17, 0x1, -R3 ;  /* 0x000000011111c824 */ /* 0x000fe200078e0a03 */
[----:B------:R-:W-:Y:S01]  /*1320*/  ISETP.GE.AND P4, PT, R30, RZ, PT ;  /* 0x000000ff1e00720c */ /* 0x000fe20003f86270 */
[----:B------:R-:W-:Y:S01]  /*1330*/  @!P3 IMAD.MOV R14, RZ, RZ, -R14 ;  /* 0x000000ffff0eb224 */ /* 0x000fe200078e0a0e */
[C---:B------:R-:W-:Y:S01]  /*1340*/  ISETP.GT.U32.AND P3, PT, R3.reuse, R18, PT ;  /* 0x000000120300720c */ /* 0x040fe20003f64070 */
[----:B------:R-:W-:Y:S01]  /*1350*/  IMAD.MOV R20, RZ, RZ, -R20 ;  /* 0x000000ffff147224 */ /* 0x000fe200078e0a14 */
[----:B------:R-:W-:Y:S01]  /*1360*/  IABS R34, R29 ;  /* 0x0000001d00227213 */ /* 0x000fe20000000000 */
[----:B------:R-:W-:Y:S01]  /*1370*/  @!P0 IMAD.MOV R13, RZ, RZ, -R13 ;  /* 0x000000ffff0d8224 */ /* 0x000fe200078e0a0d */
[C---:B------:R-:W-:Y:S01]  /*1380*/  ISETP.GT.U32.AND P0, PT, R3.reuse, R17, PT ;  /* 0x000000110300720c */ /* 0x040fe20003f04070 */
[----:B------:R-:W-:Y:S01]  /*1390*/  @!P6 IMAD.MOV R15, RZ, RZ, -R15 ;  /* 0x000000ffff0fe224 */ /* 0x000fe200078e0a0f */
[----:B------:R-:W-:Y:S01]  /*13a0*/  ISETP.GE.AND P6, PT, R32, RZ, PT ;  /* 0x000000ff2000720c */ /* 0x000fe20003fc6270 */
[----:B------:R-:W-:Y:S01]  /*13b0*/  IMAD R20, R3, R20, R22 ;  /* 0x0000001403147224 */ /* 0x000fe200078e0216 */
[----:B------:R-:W-:Y:S01]  /*13c0*/  IABS R32, R27 ;  /* 0x0000001b00207213 */ /* 0x000fe20000000000 */
[----:B------:R-:W-:Y:S01]  /*13d0*/  IMAD.HI.U32 R22, R7, R24, RZ ;  /* 0x0000001807167227 */ /* 0x000fe200078e00ff */
[----:B------:R-:W-:-:S03]  /*13e0*/  LOP3.LUT R31, R8, 0x48, RZ, 0xfc, !PT ;  /* 0x00000048081f7812 */ /* 0x000fc600078efcff */
[--C-:B------:R-:W-:Y:S02]  /*13f0*/  @!P5 IMAD.IADD R19, R19, 0x1, -R3.reuse ;  /* 0x000000011313d824 */ /* 0x100fe400078e0a03 */
[----:B------:R-:W-:Y:S02]  /*1400*/  IMAD.MOV R22, RZ, RZ, -R22 ;  /* 0x000000ffff167224 */ /* 0x000fe400078e0a16 */
[----:B------:R-:W-:Y:S01]  /*1410*/  @!P4 IMAD.MOV R16, RZ, RZ, -R16 ;  /* 0x000000ffff10c224 */ /* 0x000fe200078e0a10 */
[C---:B------:R-:W-:Y:S01]  /*1420*/  ISETP.GT.U32.AND P4, PT, R3.reuse, R20, PT ;  /* 0x000000140300720c */ /* 0x040fe20003f84070 */
[--C-:B------:R-:W-:Y:S01]  /*1430*/  @!P3 IMAD.IADD R18, R18, 0x1, -R3.reuse ;  /* 0x000000011212b824 */ /* 0x100fe200078e0a03 */
[C---:B------:R-:W-:Y:S01]  /*1440*/  ISETP.GT.U32.AND P5, PT, R3.reuse, R19, PT ;  /* 0x000000130300720c */ /* 0x040fe20003fa4070 */
[----:B------:R-:W-:Y:S01]  /*1450*/  IMAD R22, R3, R22, R24 ;  /* 0x0000001603167224 */ /* 0x000fe200078e0218 */
[----:B------:R-:W-:Y:S01]  /*1460*/  ISETP.GE.AND P3, PT, R25, RZ, PT ;  /* 0x000000ff1900720c */ /* 0x000fe20003f66270 */
[----:B------:R-:W-:Y:S01]  /*1470*/  @!P0 IMAD.IADD R17, R17, 0x1, -R3 ;  /* 0x0000000111118824 */ /* 0x000fe200078e0a03 */
[----:B------:R-:W-:Y:S01]  /*1480*/  ISETP.GE.AND P0, PT, R33, RZ, PT ;  /* 0x000000ff2100720c */ /* 0x000fe20003f06270 */
[----:B------:R-:W-:Y:S01]  /*1490*/  @!P6 IMAD.MOV R18, RZ, RZ, -R18 ;  /* 0x000000ffff12e224 */ /* 0x000fe200078e0a12 */
[----:B------:R-:W-:Y:S01]  /*14a0*/  ISETP.GT.U32.AND P6, PT, R3, R22, PT ;  /* 0x000000160300720c */ /* 0x000fe20003fc4070 */
[----:B------:R-:W-:Y:S01]  /*14b0*/  @!P2 IMAD.MOV R17, RZ, RZ, -R17 ;  /* 0x000000ffff11a224 */ /* 0x000fe200078e0a11 */
[----:B------:R-:W-:-:S02]  /*14c0*/  LOP3.LUT R25, R8, 0x34, RZ, 0xfc, !PT ;  /* 0x0000003408197812 */ /* 0x000fc400078efcff */
[----:B------:R-:W-:Y:S01]  /*14d0*/  LOP3.LUT R33, R8, 0x4c, RZ, 0xfc, !PT ;  /* 0x0000004c08217812 */ /* 0x000fe200078efcff */
[--C-:B------:R-:W-:Y:S01]  /*14e0*/  @!P4 IMAD.IADD R20, R20, 0x1, -R3.reuse ;  /* 0x000000011414c824 */ /* 0x100fe200078e0a03 */
[----:B------:R-:W-:Y:S01]  /*14f0*/  IABS R26, R25 ;  /* 0x00000019001a7213 */ /* 0x000fe20000000000 */
[----:B------:R-:W-:Y:S01]  /*1500*/  @!P5 IMAD.IADD R19, R19, 0x1, -R3 ;  /* 0x000000011313d824 */ /* 0x000fe200078e0a03 */
[----:B------:R-:W-:Y:S02]  /*1510*/  ISETP.GE.AND P4, PT, R25, RZ, PT ;  /* 0x000000ff1900720c */ /* 0x000fe40003f86270 */
[----:B------:R-:W-:Y:S01]  /*1520*/  LOP3.LUT R25, R8, 0x38, RZ, 0xfc, !PT ;  /* 0x0000003808197812 */ /* 0x000fe200078efcff */
[----:B------:R-:W-:Y:S01]  /*1530*/  @!P0 IMAD.MOV R19, RZ, RZ, -R19 ;  /* 0x000000ffff138224 */ /* 0x000fe200078e0a13 */
[----:B------:R-:W-:Y:S01]  /*1540*/  ISETP.GE.AND P5, PT, R23, RZ, PT ;  /* 0x000000ff1700720c */ /* 0x000fe20003fa6270 */
[----:B------:R-:W-:Y:S01]  /*1550*/  IMAD.HI.U32 R23, R7, R26, RZ ;  /* 0x0000001a07177227 */ /* 0x000fe200078e00ff */
[----:B------:R-:W-:-:S02]  /*1560*/  IABS R28, R25 ;  /* 0x00000019001c7213 */ /* 0x000fc40000000000 */
[----:B------:R-:W-:Y:S01]  /*1570*/  ISETP.GE.AND P0, PT, R25, RZ, PT ;  /* 0x000000ff1900720c */ /* 0x000fe20003f06270 */
[----:B------:R-:W-:Y:S01]  /*1580*/  @!P6 IMAD.IADD R22, R22, 0x1, -R3 ;  /* 0x000000011616e824 */ /* 0x000fe200078e0a03 */
[----:B------:R-:W-:Y:S01]  /*1590*/  LOP3.LUT R25, R8, 0x3c, RZ, 0xfc, !PT ;  /* 0x0000003c08197812 */ /* 0x000fe200078efcff */
[----:B------:R-:W-:Y:S01]  /*15a0*/  IMAD.MOV R24, RZ, RZ, -R23 ;  /* 0x000000ffff187224 */ /* 0x000fe200078e0a17 */
[----:B------:R-:W-:Y:S01]  /*15b0*/  ISETP.GT.U32.AND P2, PT, R3, R20, PT ;  /* 0x000000140300720c */ /* 0x000fe20003f44070 */
[----:B------:R-:W-:Y:S01]  /*15c0*/  IMAD.HI.U32 R23, R7, R28, RZ ;  /* 0x0000001c07177227 */ /* 0x000fe200078e00ff */
[----:B------:R-:W-:Y:S02]  /*15d0*/  IABS R30, R25 ;  /* 0x00000019001e7213 */ /* 0x000fe40000000000 */
[C---:B------:R-:W-:Y:S01]  /*15e0*/  ISETP.GT.U32.AND P6, PT, R3.reuse, R22, PT ;  /* 0x000000160300720c */ /* 0x040fe20003fc4070 */
[----:B------:R-:W-:Y:S01]  /*15f0*/  IMAD R24, R3, R24, R26 ;  /* 0x0000001803187224 */ /* 0x000fe200078e021a */
[----:B------:R-:W-:Y:S01]  /*1600*/  IABS R36, R33 ;  /* 0x0000002100247213 */ /* 0x000fe20000000000 */
[----:B------:R-:W-:-:S02]  /*1610*/  IMAD.MOV R26, RZ, RZ, -R23 ;  /* 0x000000ffff1a7224 */ /* 0x000fc400078e0a17 */
[----:B------:R-:W-:-:S04]  /*1620*/  IMAD.HI.U32 R23, R7, R30, RZ ;  /* 0x0000001e07177227 */ /* 0x000fc800078e00ff */
[C---:B------:R-:W-:Y:S02]  /*1630*/  IMAD R26, R3.reuse, R26, R28 ;  /* 0x0000001a031a7224 */ /* 0x040fe400078e021c */
[----:B------:R-:W-:Y:S02]  /*1640*/  IMAD.MOV R28, RZ, RZ, -R23 ;  /* 0x000000ffff1c7224 */ /* 0x000fe400078e0a17 */
[----:B------:R-:W-:Y:S01]  /*1650*/  @!P6 IMAD.IADD R22, R22, 0x1, -R3 ;  /* 0x000000011616e824 */ /* 0x000fe200078e0a03 */
[C---:B------:R-:W-:Y:S01]  /*1660*/  ISETP.GT.U32.AND P6, PT, R3.reuse, R26, PT ;  /* 0x0000001a0300720c */ /* 0x040fe20003fc4070 */
[----:B------:R-:W-:Y:S02]  /*1670*/  IMAD R28, R3, R28, R30 ;  /* 0x0000001c031c7224 */ /* 0x000fe400078e021e */
[----:B------:R-:W-:Y:S02]  /*1680*/  @!P5 IMAD.MOV R22, RZ, RZ, -R22 ;  /* 0x000000ffff16d224 */ /* 0x000fe400078e0a16 */
[----:B------:R-:W-:Y:S01]  /*1690*/  IMAD.HI.U32 R23, R7, R32, RZ ;  /* 0x0000002007177227 */ /* 0x000fe200078e00ff */
[----:B------:R-:W-:-:S03]  /*16a0*/  ISETP.GT.U32.AND P5, PT, R3, R28, PT ;  /* 0x0000001c0300720c */ /* 0x000fc60003fa4070 */
[----:B------:R-:W-:Y:S01]  /*16b0*/  @!P2 IMAD.IADD R20, R20, 0x1, -R3 ;  /* 0x000000011414a824 */ /* 0x000fe200078e0a03 */
[----:B------:R-:W-:Y:S01]  /*16c0*/  ISETP.GE.AND P2, PT, R25, RZ, PT ;  /* 0x000000ff1900720c */ /* 0x000fe20003f46270 */
[----:B------:R-:W-:Y:S01]  /*16d0*/  IMAD.MOV R30, RZ, RZ, -R23 ;  /* 0x000000ffff1e7224 */ /* 0x000fe200078e0a17 */
[----:B------:R-:W-:Y:S01]  /*16e0*/  IABS R25, R31 ;  /* 0x0000001f00197213 */ /* 0x000fe20000000000 */
[----:B------:R-:W-:-:S04]  /*16f0*/  IMAD.HI.U32 R23, R7, R34, RZ ;  /* 0x0000002207177227 */ /* 0x000fc800078e00ff */
[----:B------:R-:W-:Y:S01]  /*1700*/  @!P3 IMAD.MOV R20, RZ, RZ, -R20 ;  /* 0x000000ffff14b224 */ /* 0x000fe200078e0a14 */
[C---:B------:R-:W-:Y:S01]  /*1710*/  ISETP.GT.U32.AND P3, PT, R3.reuse, R24, PT ;  /* 0x000000180300720c */ /* 0x040fe20003f64070 */
[----:B------:R-:W-:Y:S02]  /*1720*/  IMAD.MOV R23, RZ, RZ, -R23 ;  /* 0x000000ffff177224 */ /* 0x000fe400078e0a17 */
[C---:B------:R-:W-:Y:S02]  /*1730*/  IMAD R30, R3.reuse, R30, R32 ;  /* 0x0000001e031e7224 */ /* 0x040fe400078e0220 */
[----:B------:R-:W-:Y:S02]  /*1740*/  @!P5 IMAD.IADD R28, R28, 0x1, -R3 ;  /* 0x000000011c1cd824 */ /* 0x000fe400078e0a03 */
[C---:B------:R-:W-:Y:S02]  /*1750*/  IMAD R32, R3.reuse, R23, R34 ;  /* 0x0000001703207224 */ /* 0x040fe400078e0222 */
[----:B------:R-:W-:Y:S01]  /*1760*/  IMAD.MOV.U32 R34, RZ, RZ, R25 ;  /* 0x000000ffff227224 */ /* 0x000fe200078e0019 */
[----:B------:R-:W-:Y:S01]  /*1770*/  ISETP.GT.U32.AND P5, PT, R3, R28, PT ;  /* 0x0000001c0300720c */ /* 0x000fe20003fa4070 */
[----:B------:R-:W-:-:S02]  /*1780*/  @!P6 IMAD.IADD R26, R26, 0x1, -R3 ;  /* 0x000000011a1ae824 */ /* 0x000fc400078e0a03 */
[----:B------:R-:W-:-:S03]  /*1790*/  IMAD.HI.U32 R23, R7, R34, RZ ;  /* 0x0000002207177227 */ /* 0x000fc600078e00ff */
[----:B------:R-:W-:Y:S01]  /*17a0*/  ISETP.GT.U32.AND P6, PT, R3, R26, PT ;  /* 0x0000001a0300720c */ /* 0x000fe20003fc4070 */
[----:B------:R-:W-:Y:S02]  /*17b0*/  @!P3 IMAD.IADD R24, R24, 0x1, -R3 ;  /* 0x000000011818b824 */ /* 0x000fe400078e0a03 */
[----:B------:R-:W-:Y:S02]  /*17c0*/  IMAD.MOV R23, RZ, RZ, -R23 ;  /* 0x000000ffff177224 */ /* 0x000fe400078e0a17 */
[----:B------:R-:W-:Y:S01]  /*17d0*/  IMAD.HI.U32 R25, R7, R38, RZ ;  /* 0x0000002607197227 */ /* 0x000fe200078e00ff */
[----:B------:R-:W-:-:S03]  /*17e0*/  ISETP.GT.U32.AND P3, PT, R3, R24, PT ;  /* 0x000000180300720c */ /* 0x000fc60003f64070 */
[----:B------:R-:W-:Y:S02]  /*17f0*/  IMAD R34, R3, R23, R34 ;  /* 0x0000001703227224 */ /* 0x000fe400078e0222 */
[----:B------:R-:W-:Y:S02]  /*1800*/  @!P5 IMAD.IADD R28, R28, 0x1, -R3 ;  /* 0x000000011c1cd824 */ /* 0x000fe400078e0a03 */
[----:B------:R-:W-:Y:S01]  /*1810*/  IMAD.HI.U32 R23, R7, R36, RZ ;  /* 0x0000002407177227 */ /* 0x000fe200078e00ff */
[----:B------:R-:W-:-:S03]  /*1820*/  ISETP.GT.U32.AND P5, PT, R3, R34, PT ;  /* 0x000000220300720c */ /* 0x000fc60003fa4070 */
[----:B------:R-:W-:Y:S02]  /*1830*/  IMAD.MOV R23, RZ, RZ, -R23 ;  /* 0x000000ffff177224 */ /* 0x000fe400078e0a17 */
[----:B------:R-:W-:Y:S01]  /*1840*/  @!P3 IMAD.IADD R24, R24, 0x1, -R3 ;  /* 0x000000011818b824 */ /* 0x000fe200078e0a03 */
[C---:B------:R-:W-:Y:S01]  /*1850*/  ISETP.GT.U32.AND P3, PT, R3.reuse, R30, PT ;  /* 0x0000001e0300720c */ /* 0x040fe20003f64070 */
[----:B------:R-:W-:Y:S02]  /*1860*/  IMAD.MOV R25, RZ, RZ, -R25 ;  /* 0x000000ffff197224 */ /* 0x000fe400078e0a19 */
[--C-:B------:R-:W-:Y:S01]  /*1870*/  @!P6 IMAD.IADD R26, R26, 0x1, -R3.reuse ;  /* 0x000000011a1ae824 */ /* 0x100fe200078e0a03 */
[C---:B------:R-:W-:Y:S01]  /*1880*/  ISETP.GT.U32.AND P6, PT, R3.reuse, R32, PT ;  /* 0x000000200300720c */ /* 0x040fe20003fc4070 */
[----:B------:R-:W-:Y:S02]  /*1890*/  IMAD R36, R3, R23, R36 ;  /* 0x0000001703247224 */ /* 0x000fe400078e0224 */
[----:B------:R-:W-:-:S02]  /*18a0*/  @!P5 IMAD.IADD R34, R34, 0x1, -R3 ;  /* 0x000000012222d824 */ /* 0x000fc400078e0a03 */
[----:B------:R-:W-:Y:S02]  /*18b0*/  IMAD R38, R3, R25, R38 ;  /* 0x0000001903267224 */ /* 0x000fe400078e0226 */
[----:B------:R-:W-:-:S03]  /*18c0*/  IMAD.HI.U32 R23, R7, R40, RZ ;  /* 0x0000002807177227 */ /* 0x000fc600078e00ff */
[C---:B------:R-:W-:Y:S01]  /*18d0*/  ISETP.GT.U32.AND P5, PT, R3.reuse, R38, PT ;  /* 0x000000260300720c */ /* 0x040fe20003fa4070 */
[----:B------:R-:W-:Y:S01]  /*18e0*/  @!P0 IMAD.MOV R26, RZ, RZ, -R26 ;  /* 0x000000ffff1a8224 */ /* 0x000fe200078e0a1a */
[----:B------:R-:W-:Y:S01]  /*18f0*/  ISETP.GT.U32.AND P0, PT, R3, R34, PT ;  /* 0x000000220300720c */ /* 0x000fe20003f04070 */
[----:B------:R-:W-:Y:S02]  /*1900*/  IMAD.MOV R25, RZ, RZ, -R23 ;  /* 0x000000ffff197224 */ /* 0x000fe400078e0a17 */
[----:B------:R-:W-:-:S04]  /*1910*/  IMAD.HI.U32 R23, R7, R42, RZ ;  /* 0x0000002a07177227 */ /* 0x000fc800078e00ff */
[----:B------:R-:W-:Y:S01]  /*1920*/  @!P3 IMAD.IADD R30, R30, 0x1, -R3 ;  /* 0x000000011e1eb824 */ /* 0x000fe200078e0a03 */
[----:B------:R-:W-:Y:S01]  /*1930*/  ISETP.GE.AND P3, PT, R27, RZ, PT ;  /* 0x000000ff1b00720c */ /* 0x000fe20003f66270 */
[C---:B------:R-:W-:Y:S01]  /*1940*/  IMAD R40, R3.reuse, R25, R40 ;  /* 0x0000001903287224 */ /* 0x040fe200078e0228 */
[----:B------:R-:W-:Y:S01]  /*1950*/  IABS R27, R41 ;  /* 0x00000029001b7213 */ /* 0x000fe20000000000 */
[----:B------:R-:W-:Y:S02]  /*1960*/  IMAD.MOV R25, RZ, RZ, -R23 ;  /* 0x000000ffff197224 */ /* 0x000fe400078e0a17 */
[----:B------:R-:W-:Y:S02]  /*1970*/  IMAD.MOV.U32 R23, RZ, RZ, R28 ;  /* 0x000000ffff177224 */ /* 0x000fe400078e001c */
[----:B------:R-:W-:Y:S02]  /*1980*/  IMAD R28, R3, R25, R42 ;  /* 0x00000019031c7224 */ /* 0x000fe400078e022a */
[----:B------:R-:W-:-:S02]  /*1990*/  IMAD.MOV.U32 R42, RZ, RZ, R27 ;  /* 0x000000ffff2a7224 */ /* 0x000fc400078e001b */
[--C-:B------:R-:W-:Y:S01]  /*19a0*/  @!P0 IMAD.IADD R34, R34, 0x1, -R3.reuse ;  /* 0x0000000122228824 */ /* 0x100fe200078e0a03 */
[----:B------:R-:W-:Y:S01]  /*19b0*/  ISETP.GT.U32.AND P0, PT, R3, R28, PT ;  /* 0x0000001c0300720c */ /* 0x000fe20003f04070 */
[----:B------:R-:W-:Y:S02]  /*19c0*/  @!P5 IMAD.IADD R38, R38, 0x1, -R3 ;  /* 0x000000012626d824 */ /* 0x000fe400078e0a03 */
[----:B------:R-:W-:-:S04]  /*19d0*/  IMAD.HI.U32 R25, R7, R42, RZ ;  /* 0x0000002a07197227 */ /* 0x000fc800078e00ff */
[----:B------:R-:W-:Y:S01]  /*19e0*/  @!P2 IMAD.MOV R23, RZ, RZ, -R23 ;  /* 0x000000ffff17a224 */ /* 0x000fe200078e0a17 */
[----:B------:R-:W-:Y:S01]  /*19f0*/  ISETP.GT.U32.AND P2, PT, R3, R38, PT ;  /* 0x000000260300720c */ /* 0x000fe20003f44070 */
[----:B------:R-:W-:Y:S02]  /*1a00*/  IMAD.MOV R25, RZ, RZ, -R25 ;  /* 0x000000ffff197224 */ /* 0x000fe400078e0a19 */
[----:B------:R-:W-:-:S04]  /*1a10*/  IMAD.HI.U32 R27, R7, R44, RZ ;  /* 0x0000002c071b7227 */ /* 0x000fc800078e00ff */
[C---:B------:R-:W-:Y:S02]  /*1a20*/  IMAD R42, R3.reuse, R25, R42 ;  /* 0x00000019032a7224 */ /* 0x040fe400078e022a */
[--C-:B------:R-:W-:Y:S02]  /*1a30*/  @!P0 IMAD.IADD R28, R28, 0x1, -R3.reuse ;  /* 0x000000011c1c8824 */ /* 0x100fe400078e0a03 */
[----:B------:R-:W-:Y:S01]  /*1a40*/  @!P4 IMAD.MOV R24, RZ, RZ, -R24 ;  /* 0x000000ffff18c224 */ /* 0x000fe200078e0a18 */
[C---:B------:R-:W-:Y:S01]  /*1a50*/  ISETP.GT.U32.AND P0, PT, R3.reuse, R42, PT ;  /* 0x0000002a0300720c */ /* 0x040fe20003f04070 */
[--C-:B------:R-:W-:Y:S01]  /*1a60*/  @!P2 IMAD.IADD R38, R38, 0x1, -R3.reuse ;  /* 0x000000012626a824 */ /* 0x100fe200078e0a03 */
[----:B------:R-:W-:Y:S01]  /*1a70*/  ISETP.GT.U32.AND P4, PT, R3, R30, PT ;  /* 0x0000001e0300720c */ /* 0x000fe20003f84070 */
[----:B------:R-:W-:Y:S01]  /*1a80*/  @!P6 IMAD.IADD R32, R32, 0x1, -R3 ;  /* 0x000000012020e824 */ /* 0x000fe200078e0a03 */
[----:B------:R-:W-:Y:S01]  /*1a90*/  ISETP.GE.AND P2, PT, R33, RZ, PT ;  /* 0x000000ff2100720c */ /* 0x000fe20003f46270 */
[----:B------:R-:W-:Y:S01]  /*1aa0*/  IMAD.MOV R27, RZ, RZ, -R27 ;  /* 0x000000ffff1b7224 */ /* 0x000fe200078e0a1b */
[----:B------:R-:W-:-:S02]  /*1ab0*/  ISETP.GT.U32.AND P6, PT, R3, R36, PT ;  /* 0x000000240300720c */ /* 0x000fc40003fc4070 */
[----:B------:R-:W-:Y:S01]  /*1ac0*/  LOP3.LUT R33, R8, 0x64, RZ, 0xfc, !PT ;  /* 0x0000006408217812 */ /* 0x000fe200078efcff */
[----:B------:R-:W-:Y:S02]  /*1ad0*/  IMAD R44, R3, R27, R44 ;  /* 0x0000001b032c7224 */ /* 0x000fe400078e022c */
[----:B------:R-:W-:Y:S01]  /*1ae0*/  IMAD.HI.U32 R27, R7, R50, RZ ;  /* 0x00000032071b7227 */ /* 0x000fe200078e00ff */
[----:B------:R-:W-:-:S03]  /*1af0*/  IABS R46, R33 ;  /* 0x00000021002e7213 */ /* 0x000fc60000000000 */
[----:B------:R-:W-:Y:S01]  /*1b00*/  @!P0 IMAD.IADD R42, R42, 0x1, -R3 ;  /* 0x000000012a2a8824 */ /* 0x000fe200078e0a03 */
[----:B------:R-:W-:Y:S01]  /*1b10*/  ISETP.GT.U32.AND P0, PT, R3, R44, PT ;  /* 0x0000002c0300720c */ /* 0x000fe20003f04070 */
[----:B------:R-:W-:-:S04]  /*1b20*/  IMAD.HI.U32 R25, R7, R46, RZ ;  /* 0x0000002e07197227 */ /* 0x000fc800078e00ff */
[--C-:B------:R-:W-:Y:S01]  /*1b30*/  @!P4 IMAD.IADD R30, R30, 0x1, -R3.reuse ;  /* 0x000000011e1ec824 */ /* 0x100fe200078e0a03 */
[C---:B------:R-:W-:Y:S01]  /*1b40*/  ISETP.GT.U32.AND P4, PT, R3.reuse, R40, PT ;  /* 0x000000280300720c */ /* 0x040fe20003f84070 */
[----:B------:R-:W-:Y:S01]  /*1b50*/  @!P6 IMAD.IADD R36, R36, 0x1, -R3 ;  /* 0x000000012424e824 */ /* 0x000fe200078e0a03 */
[C---:B------:R-:W-:Y:S01]  /*1b60*/  ISETP.GT.U32.AND P6, PT, R3.reuse, R32, PT ;  /* 0x000000200300720c */ /* 0x040fe20003fc4070 */
[----:B------:R-:W-:Y:S02]  /*1b70*/  IMAD.MOV R25, RZ, RZ, -R25 ;  /* 0x000000ffff197224 */ /* 0x000fe400078e0a19 */
[----:B------:R-:W-:Y:S01]  /*1b80*/  @!P3 IMAD.MOV R30, RZ, RZ, -R30 ;  /* 0x000000ffff1eb224 */ /* 0x000fe200078e0a1e */
[C---:B------:R-:W-:Y:S01]  /*1b90*/  ISETP.GT.U32.AND P5, PT, R3.reuse, R36, PT ;  /* 0x000000240300720c */ /* 0x040fe20003fa4070 */
[C---:B------:R-:W-:Y:S01]  /*1ba0*/  IMAD R46, R3.reuse, R25, R46 ;  /* 0x00000019032e7224 */ /* 0x040fe200078e022e */
[----:B------:R-:W-:Y:S01]  /*1bb0*/  ISETP.GT.U32.AND P3, PT, R3, R28, PT ;  /* 0x0000001c0300720c */ /* 0x000fe20003f64070 */
[----:B------:R-:W-:-:S02]  /*1bc0*/  @!P0 IMAD.IADD R44, R44, 0x1, -R3 ;  /* 0x000000012c2c8824 */ /* 0x000fc400078e0a03 */
[----:B------:R-:W-:Y:S01]  /*1bd0*/  IMAD.MOV R27, RZ, RZ, -R27 ;  /* 0x000000ffff1b7224 */ /* 0x000fe200078e0a1b */
[----:B------:R-:W-:Y:S01]  /*1be0*/  ISETP.GT.U32.AND P0, PT, R3, R46, PT ;  /* 0x0000002e0300720c */ /* 0x000fe20003f04070 */
[--C-:B------:R-:W-:Y:S01]  /*1bf0*/  @!P4 IMAD.IADD R40, R40, 0x1, -R3.reuse ;  /* 0x000000012828c824 */ /* 0x100fe200078e0a03 */
[----:B------:R-:W-:Y:S01]  /*1c00*/  ISETP.GE.AND P4, PT, R35, RZ, PT ;  /* 0x000000ff2300720c */ /* 0x000fe20003f86270 */
[--C-:B------:R-:W-:Y:S01]  /*1c10*/  @!P6 IMAD.IADD R32, R32, 0x1, -R3.reuse ;  /* 0x000000012020e824 */ /* 0x100fe200078e0a03 */
[----:B------:R-:W-:Y:S01]  /*1c20*/  LOP3.LUT R35, R8, 0x68, RZ, 0xfc, !PT ;  /* 0x0000006808237812 */ /* 0x000fe200078efcff */
[----:B------:R-:W-:Y:S01]  /*1c30*/  IMAD R50, R3, R27, R50 ;  /* 0x0000001b03327224 */ /* 0x000fe200078e0232 */
[----:B------:R-:W-:Y:S01]  /*1c40*/  ISETP.GE.AND P6, PT, R29, RZ, PT ;  /* 0x000000ff1d00720c */ /* 0x000fe20003fc6270 */
[----:B------:R-:W-:Y:S01]  /*1c50*/  @!P5 IMAD.IADD R36, R36, 0x1, -R3 ;  /* 0x000000012424d824 */ /* 0x000fe200078e0a03 */
[----:B------:R-:W-:Y:S01]  /*1c60*/  ISETP.GE.AND P5, PT, R31, RZ, PT ;  /* 0x000000ff1f00720c */ /* 0x000fe20003fa6270 */
[----:B------:R-:W-:Y:S01]  /*1c70*/  IMAD.HI.U32 R29, R7, R52, RZ ;  /* 0x00000034071d7227 */ /* 0x000fe200078e00ff */
[----:B------:R-:W-:-:S02]  /*1c80*/  IABS R48, R35 ;  /* 0x0000002300307213 */ /* 0x000fc40000000000 */
[----:B------:R-:W-:Y:S01]  /*1c90*/  LOP3.LUT R31, R8, 0x78, RZ, 0xfc, !PT ;  /* 0x00000078081f7812 */ /* 0x000fe200078efcff */
[----:B------:R-:W-:Y:S01]  /*1ca0*/  @!P0 IMAD.IADD R46, R46, 0x1, -R3 ;  /* 0x000000012e2e8824 */ /* 0x000fe200078e0a03 */
[----:B------:R-:W-:Y:S01]  /*1cb0*/  ISETP.GT.U32.AND P0, PT, R3, R40, PT ;  /* 0x000000280300720c */ /* 0x000fe20003f04070 */
[----:B------:R-:W-:Y:S01]  /*1cc0*/  IMAD.HI.U32 R25, R7, R48, RZ ;  /* 0x0000003007197227 */ /* 0x000fe200078e00ff */
[----:B------:R-:W-:Y:S02]  /*1cd0*/  IABS R56, R31 ;  /* 0x0000001f00387213 */ /* 0x000fe40000000000 */
[----:B------:R-:W-:Y:S01]  /*1ce0*/  PRMT R27, RZ, 0x7610, R27 ;  /* 0x00007610ff1b7816 */ /* 0x000fe2000000001b */
[----:B------:R-:W-:Y:S02]  /*1cf0*/  IMAD.MOV R25, RZ, RZ, -R25 ;  /* 0x000000ffff197224 */ /* 0x000fe400078e0a19 */
[----:B------:R-:W-:Y:S02]  /*1d00*/  IMAD.MOV R29, RZ, RZ, -R29 ;  /* 0x000000ffff1d7224 */ /* 0x000fe400078e0a1d */
[----:B------:R-:W-:-:S02]  /*1d10*/  IMAD R48, R3, R25, R48 ;  /* 0x0000001903307224 */ /* 0x000fc400078e0230 */
[C---:B------:R-:W-:Y:S01]  /*1d20*/  IMAD R52, R3.reuse, R29, R52 ;  /* 0x0000001d03347224 */ /* 0x040fe200078e0234 */
[----:B------:R-:W1:Y:S01]  /*1d30*/  LDS R25, [UR13] ;  /* 0x0000000dff197984 */ /* 0x000e620008000800 */
[----:B------:R-:W-:Y:S01]  /*1d40*/  @!P6 IMAD.MOV R32, RZ, RZ, -R32 ;  /* 0x000000ffff20e224 */ /* 0x000fe200078e0a20 */
[C---:B------:R-:W-:Y:S01]  /*1d50*/  ISETP.GT.U32.AND P6, PT, R3.reuse, R46, PT ;  /* 0x0000002e0300720c */ /* 0x040fe20003fc4070 */
[----:B------:R-:W-:Y:S01]  /*1d60*/  @!P5 IMAD.MOV R34, RZ, RZ, -R34 ;  /* 0x000000ffff22d224 */ /* 0x000fe200078e0a22 */
[----:B------:R-:W-:Y:S01]  /*1d70*/  ISETP.GT.U32.AND P5, PT, R3, R42, PT ;  /* 0x0000002a0300720c */ /* 0x000fe20003fa4070 */
[----:B------:R-:W-:-:S04]  /*1d80*/  IMAD.HI.U32 R8, R7, R54, RZ ;  /* 0x0000003607087227 */ /* 0x000fc800078e00ff */
[----:B------:R-:W-:-:S04]  /*1d90*/  IMAD.HI.U32 R7, R7, R56, RZ ;  /* 0x0000003807077227 */ /* 0x000fc800078e00ff */
[----:B------:R-:W-:Y:S01]  /*1da0*/  @!P2 IMAD.MOV R36, RZ, RZ, -R36 ;  /* 0x000000ffff24a224 */ /* 0x000fe200078e0a24 */
[C---:B------:R-:W-:Y:S01]  /*1db0*/  ISETP.GT.U32.AND P2, PT, R3.reuse, R44, PT ;  /* 0x0000002c0300720c */ /* 0x040fe20003f44070 */
[----:B------:R-:W-:Y:S01]  /*1dc0*/  @!P4 IMAD.MOV R38, RZ, RZ, -R38 ;  /* 0x000000ffff26c224 */ /* 0x000fe200078e0a26 */
[C---:B------:R-:W-:Y:S01]  /*1dd0*/  ISETP.GT.U32.AND P4, PT, R3.reuse, R48, PT ;  /* 0x000000300300720c */ /* 0x040fe20003f84070 */
[--C-:B------:R-:W-:Y:S01]  /*1de0*/  @!P0 IMAD.IADD R40, R40, 0x1, -R3.reuse ;  /* 0x0000000128288824 */ /* 0x100fe200078e0a03 */
[C---:B------:R-:W-:Y:S01]  /*1df0*/  ISETP.GT.U32.AND P0, PT, R3.reuse, R50, PT ;  /* 0x000000320300720c */ /* 0x040fe20003f04070 */
[----:B------:R-:W-:Y:S01]  /*1e00*/  @!P3 IMAD.IADD R28, R28, 0x1, -R3 ;  /* 0x000000011c1cb824 */ /* 0x000fe200078e0a03 */
[----:B------:R-:W-:Y:S01]  /*1e10*/  ISETP.GT.U32.AND P3, PT, R3, R52, PT ;  /* 0x000000340300720c */ /* 0x000fe20003f64070 */
[----:B------:R-:W-:Y:S02]  /*1e20*/  IMAD.MOV R8, RZ, RZ, -R8 ;  /* 0x000000ffff087224 */ /* 0x000fe400078e0a08 */
[----:B------:R-:W-:-:S02]  /*1e30*/  IMAD.MOV R7, RZ, RZ, -R7 ;  /* 0x000000ffff077224 */ /* 0x000fc400078e0a07 */
[C---:B------:R-:W-:Y:S02]  /*1e40*/  IMAD R54, R3.reuse, R8, R54 ;  /* 0x0000000803367224 */ /* 0x040fe400078e0236 */
[C---:B------:R-:W-:Y:S02]  /*1e50*/  IMAD R56, R3.reuse, R7, R56 ;  /* 0x0000000703387224 */ /* 0x040fe400078e0238 */
[--C-:B------:R-:W-:Y:S01]  /*1e60*/  @!P5 IMAD.IADD R42, R42, 0x1, -R3.reuse ;  /* 0x000000012a2ad824 */ /* 0x100fe200078e0a03 */
[C---:B------:R-:W-:Y:S01]  /*1e70*/  ISETP.GT.U32.AND P5, PT, R3.reuse, R54, PT ;  /* 0x000000360300720c */ /* 0x040fe20003fa4070 */
[--C-:B------:R-:W-:Y:S01]  /*1e80*/  @!P6 IMAD.IADD R46, R46, 0x1, -R3.reuse ;  /* 0x000000012e2ee824 */ /* 0x100fe200078e0a03 */
[----:B------:R-:W-:Y:S01]  /*1e90*/  ISETP.GT.U32.AND P6, PT, R3, R56, PT ;  /* 0x000000380300720c */ /* 0x000fe20003fc4070 */
[--C-:B------:R-:W-:Y:S01]  /*1ea0*/  @!P2 IMAD.IADD R44, R44, 0x1, -R3.reuse ;  /* 0x000000012c2ca824 */ /* 0x100fe200078e0a03 */
[----:B------:R-:W-:Y:S01]  /*1eb0*/  ISETP.GE.AND P2, PT, R37, RZ, PT ;  /* 0x000000ff2500720c */ /* 0x000fe20003f46270 */
[--C-:B------:R-:W-:Y:S01]  /*1ec0*/  @!P4 IMAD.IADD R48, R48, 0x1, -R3.reuse ;  /* 0x000000013030c824 */ /* 0x100fe200078e0a03 */
[----:B------:R-:W-:Y:S01]  /*1ed0*/  ISETP.GE.AND P4, PT, R39, RZ, PT ;  /* 0x000000ff2700720c */ /* 0x000fe20003f86270 */
[--C-:B------:R-:W-:Y:S01]  /*1ee0*/  @!P0 IMAD.IADD R50, R50, 0x1, -R3.reuse ;  /* 0x0000000132328824 */ /* 0x100fe200078e0a03 */
[----:B------:R-:W-:Y:S01]  /*1ef0*/  BAR.SYNC.DEFER_BLOCKING 0x0 ;  /* 0x0000000000007b1d */ /* 0x000fe20000010000 */
[--C-:B------:R-:W-:Y:S01]  /*1f00*/  @!P3 IMAD.IADD R52, R52, 0x1, -R3.reuse ;  /* 0x000000013434b824 */ /* 0x100fe200078e0a03 */
[----:B------:R-:W-:Y:S01]  /*1f10*/  ISETP.GE.AND P0, PT, R41, RZ, PT ;  /* 0x000000ff2900720c */ /* 0x000fe20003f06270 */
[----:B------:R-:W-:Y:S01]  /*1f20*/  IMAD.SHL.U32 R7, R69, 0x200000, RZ ;  /* 0x0020000045077824 */ /* 0x000fe200078e00ff */
[----:B------:R-:W-:Y:S01]  /*1f30*/  ISETP.GE.AND P3, PT, R43, RZ, PT ;  /* 0x000000ff2b00720c */ /* 0x000fe20003f66270 */
[--C-:B------:R-:W-:Y:S01]  /*1f40*/  @!P5 IMAD.IADD R54, R54, 0x1, -R3.reuse ;  /* 0x000000013636d824 */ /* 0x100fe200078e0a03 */
[----:B------:R-:W-:Y:S01]  /*1f50*/  ISETP.GE.AND P5, PT, R33, RZ, PT ;  /* 0x000000ff2100720c */ /* 0x000fe20003fa6270 */
[----:B------:R-:W-:Y:S01]  /*1f60*/  @!P6 IMAD.IADD R56, R56, 0x1, -R3 ;  /* 0x000000013838e824 */ /* 0x000fe200078e0a03 */
[----:B------:R-:W-:Y:S01]  /*1f70*/  LOP3.LUT R8, R7, 0x600000, RZ, 0xc0, !PT ;  /* 0x0060000007087812 */ /* 0x000fe200078ec0ff */
[----:B------:R-:W-:Y:S01]  /*1f80*/  IMAD.MOV.U32 R7, RZ, RZ, R28 ;  /* 0x000000ffff077224 */ /* 0x000fe200078e001c */
[C---:B------:R-:W-:Y:S01]  /*1f90*/  ISETP.GT.U32.AND P6, PT, R3.reuse, R54, PT ;  /* 0x000000360300720c */ /* 0x040fe20003fc4070 */
[----:B------:R-:W-:Y:S01]  /*1fa0*/  @!P2 IMAD.MOV R40, RZ, RZ, -R40 ;  /* 0x000000ffff28a224 */ /* 0x000fe200078e0a28 */
[C---:B------:R-:W-:Y:S01]  /*1fb0*/  ISETP.GT.U32.AND P2, PT, R3.reuse, R48, PT ;  /* 0x000000300300720c */ /* 0x040fe20003f44070 */
[----:B------:R-:W-:Y:S01]  /*1fc0*/  @!P4 IMAD.MOV R7, RZ, RZ, -R7 ;  /* 0x000000ffff07c224 */ /* 0x000fe200078e0a07 */
[C---:B------:R-:W-:Y:S01]  /*1fd0*/  ISETP.GT.U32.AND P4, PT, R3.reuse, R50, PT ;  /* 0x000000320300720c */ /* 0x040fe20003f84070 */
[----:B------:R-:W-:Y:S01]  /*1fe0*/  @!P0 IMAD.MOV R42, RZ, RZ, -R42 ;  /* 0x000000ffff2a8224 */ /* 0x000fe200078e0a2a */
[C---:B------:R-:W-:Y:S01]  /*1ff0*/  ISETP.GT.U32.AND P0, PT, R3.reuse, R52, PT ;  /* 0x000000340300720c */ /* 0x040fe20003f04070 */
[----:B------:R-:W-:Y:S01]  /*2000*/  @!P3 IMAD.MOV R44, RZ, RZ, -R44 ;  /* 0x000000ffff2cb224 */ /* 0x000fe200078e0a2c */
[----:B------:R-:W-:Y:S01]  /*2010*/  ISETP.GT.U32.AND P3, PT, R3, R56, PT ;  /* 0x000000380300720c */ /* 0x000fe20003f64070 */
[----:B------:R-:W2:Y:S01]  /*2020*/  LDC.64 R28, c[0x0][0x3a0] ;  /* 0x0000e800ff1c7b82 */ /* 0x000ea20000000a00 */
[----:B------:R-:W-:Y:S01]  /*2030*/  @!P5 IMAD.MOV R46, RZ, RZ, -R46 ;  /* 0x000000ffff2ed224 */ /* 0x000fe200078e0a2e */
[----:B------:R-:W-:-:S02]  /*2040*/  ISETP.GE.AND P5, PT, R35, RZ, PT ;  /* 0x000000ff2300720c */ /* 0x000fc40003fa6270 */
[--C-:B------:R-:W-:Y:S01]  /*2050*/  @!P6 IMAD.IADD R54, R54, 0x1, -R3.reuse ;  /* 0x000000013636e824 */ /* 0x100fe200078e0a03 */
[----:B------:R-:W-:Y:S01]  /*2060*/  ISETP.GE.AND P6, PT, R31, RZ, PT ;  /* 0x000000ff1f00720c */ /* 0x000fe20003fc6270 */
[--C-:B------:R-:W-:Y:S01]  /*2070*/  @!P2 IMAD.IADD R48, R48, 0x1, -R3.reuse ;  /* 0x000000013030a824 */ /* 0x100fe200078e0a03 */
[----:B------:R-:W-:Y:S01]  /*2080*/  ISETP.GE.AND P2, PT, R45, RZ, PT ;  /* 0x000000ff2d00720c */ /* 0x000fe20003f46270 */
[--C-:B------:R-:W-:Y:S01]  /*2090*/  @!P4 IMAD.IADD R50, R50, 0x1, -R3.reuse ;  /* 0x000000013232c824 */ /* 0x100fe200078e0a03 */
[----:B------:R-:W-:Y:S01]  /*20a0*/  ISETP.GE.AND P4, PT, R47, RZ, PT ;  /* 0x000000ff2f00720c */ /* 0x000fe20003f86270 */
[--C-:B------:R-:W-:Y:S01]  /*20b0*/  @!P0 IMAD.IADD R52, R52, 0x1, -R3.reuse ;  /* 0x0000000134348824 */ /* 0x100fe200078e0a03 */
[----:B------:R-:W-:Y:S01]  /*20c0*/  ISETP.GE.AND P0, PT, R49, RZ, PT ;  /* 0x000000ff3100720c */ /* 0x000fe20003f06270 */
[----:B------:R-:W-:Y:S01]  /*20d0*/  @!P3 IMAD.IADD R56, R56, 0x1, -R3 ;  /* 0x000000013838b824 */ /* 0x000fe200078e0a03 */
[----:B------:R-:W-:Y:S02]  /*20e0*/  SHF.R.U32.HI R3, RZ, 0x6, R68 ;  /* 0x00000006ff037819 */ /* 0x000fe40000011644 */
[----:B------:R-:W-:Y:S01]  /*20f0*/  R2UR UR14, R8 ;  /* 0x00000000080e72ca */ /* 0x000fe200000e0000 */
[----:B------:R-:W-:Y:S01]  /*2100*/  @!P5 IMAD.MOV R48, RZ, RZ, -R48 ;  /* 0x000000ffff30d224 */ /* 0x000fe200078e0a30 */
[----:B------:R-:W-:Y:S01]  /*2110*/  SGXT.U32 R3, R3, 0x1 ;  /* 0x000000010303781a */ /* 0x000fe20000000000 */
[----:B------:R-:W-:Y:S01]  /*2120*/  @!P6 IMAD.MOV R56, RZ, RZ, -R56 ;  /* 0x000000ffff38e224 */ /* 0x000fe200078e0a38 */
[----:B-1----:R-:W-:Y:S01]  /*2130*/  R2UR UR12, R25 ;  /* 0x00000000190c72ca */ /* 0x002fe200000e0000 */
[----:B------:R-:W-:Y:S01]  /*2140*/  @!P2 IMAD.MOV R50, RZ, RZ, -R50 ;  /* 0x000000ffff32a224 */ /* 0x000fe200078e0a32 */
[----:B------:R-:W-:Y:S01]  /*2150*/  ISETP.NE.AND P3, PT, R21, RZ, PT ;  /* 0x000000ff1500720c */ /* 0x000fe20003f65270 */
[C---:B------:R-:W-:Y:S01]  /*2160*/  IMAD R39, R3.reuse, R104, RZ ;  /* 0x0000006803277224 */ /* 0x040fe200078e02ff */
[----:B------:R-:W-:Y:S01]  /*2170*/  LOP3.LUT R8, RZ, R21, RZ, 0x33, !PT ;  /* 0x00000015ff087212 */ /* 0x000fe200078e33ff */
[----:B--2---:R-:W-:Y:S01]  /*2180*/  VIADD R108, R28, 0x1f ;  /* 0x0000001f1c6c7836 */ /* 0x004fe20000000000 */
[----:B------:R-:W-:Y:S01]  /*2190*/  LOP3.LUT R109, R3, 0x8, RZ, 0xfc, !PT ;  /* 0x00000008036d7812 */ /* 0x000fe200078efcff */
[----:B------:R-:W-:Y:S01]  /*21a0*/  IMAD R41, R104, 0x2, R39 ;  /* 0x0000000268297824 */ /* 0x000fe200078e0227 */
[C---:B------:R-:W-:Y:S01]  /*21b0*/  SEL R60, R8.reuse, R17, !P3 ;  /* 0x00000011083c7207 */ /* 0x040fe20005800000 */
[----:B------:R-:W-:Y:S01]  /*21c0*/  @!P4 IMAD.MOV R52, RZ, RZ, -R52 ;  /* 0x000000ffff34c224 */ /* 0x000fe200078e0a34 */
[----:B------:R-:W-:Y:S01]  /*21d0*/  SEL R47, R8, R9, !P3 ;  /* 0x00000009082f7207 */ /* 0x000fe20005800000 */
[----:B------:R-:W-:Y:S01]  /*21e0*/  IMAD R43, R104, 0x2, R41 ;  /* 0x00000002682b7824 */ /* 0x000fe200078e0229 */
[----:B------:R-:W-:Y:S01]  /*21f0*/  SEL R49, R8, R10, !P3 ;  /* 0x0000000a08317207 */ /* 0x000fe20005800000 */
[----:B------:R-:W-:Y:S01]  /*2200*/  @!P0 IMAD.MOV R54, RZ, RZ, -R54 ;  /* 0x000000ffff368224 */ /* 0x000fe200078e0a36 */
[----:B------:R-:W-:Y:S01]  /*2210*/  ISETP.GT.AND P0, PT, R108, 0x1f, PT ;  /* 0x0000001f6c00780c */ /* 0x000fe20003f04270 */
[----:B------:R-:W-:Y:S01]  /*2220*/  IMAD R17, R104, 0x2, R43 ;  /* 0x0000000268117824 */ /* 0x000fe200078e022b */
[----:B------:R-:W-:Y:S01]  /*2230*/  UIADD3 UR14, UPT, UPT, UR12, UR14, URZ ;  /* 0x0000000e0c0e7290 */ /* 0x000fe2000fffe0ff */
[----:B------:R-:W-:Y:S01]  /*2240*/  SEL R51, R8, R11, !P3 ;  /* 0x0000000b08337207 */ /* 0x000fe20005800000 */
[----:B------:R-:W-:Y:S01]  /*2250*/  IMAD R29, R4, R29, RZ ;  /* 0x0000001d041d7224 */ /* 0x000fe200078e02ff */
[----:B------:R-:W-:-:S02]  /*2260*/  SEL R53, R8, R12, !P3 ;  /* 0x0000000c08357207 */ /* 0x000fc40005800000 */
[C---:B------:R-:W-:Y:S02]  /*2270*/  SEL R55, R8.reuse, R13, !P3 ;  /* 0x0000000d08377207 */ /* 0x040fe40005800000 */
[C---:B------:R-:W-:Y:S02]  /*2280*/  SEL R57, R8.reuse, R14, !P3 ;  /* 0x0000000e08397207 */ /* 0x040fe40005800000 */
[C---:B------:R-:W-:Y:S02]  /*2290*/  SEL R58, R8.reuse, R15, !P3 ;  /* 0x0000000f083a7207 */ /* 0x040fe40005800000 */
[C---:B------:R-:W-:Y:S02]  /*22a0*/  SEL R59, R8.reuse, R16, !P3 ;  /* 0x00000010083b7207 */ /* 0x040fe40005800000 */
[C---:B------:R-:W-:Y:S02]  /*22b0*/  SEL R61, R8.reuse, R18, !P3 ;  /* 0x00000012083d7207 */ /* 0x040fe40005800000 */
[----:B------:R-:W-:-:S02]  /*22c0*/  SEL R62, R8, R19, !P3 ;  /* 0x00000013083e7207 */ /* 0x000fc40005800000 */
[C---:B------:R-:W-:Y:S02]  /*22d0*/  SEL R63, R8.reuse, R20, !P3 ;  /* 0x00000014083f7207 */ /* 0x040fe40005800000 */
[C---:B------:R-:W-:Y:S02]  /*22e0*/  SEL R64, R8.reuse, R22, !P3 ;  /* 0x0000001608407207 */ /* 0x040fe40005800000 */
[C---:B------:R-:W-:Y:S02]  /*22f0*/  SEL R65, R8.reuse, R24, !P3 ;  /* 0x0000001808417207 */ /* 0x040fe40005800000 */
[C---:B------:R-:W-:Y:S02]  /*2300*/  SEL R66, R8.reuse, R26, !P3 ;  /* 0x0000001a08427207 */ /* 0x040fe40005800000 */
[----:B------:R-:W-:Y:S01]  /*2310*/  SEL R67, R8, R23, !P3 ;  /* 0x0000001708437207 */ /* 0x000fe20005800000 */
[----:B------:R-:W-:Y:S01]  /*2320*/  IMAD R23, R104, 0x2, R17 ;  /* 0x0000000268177824 */ /* 0x000fe200078e0211 */
        /* <DEDUP_REMOVED lines=15> */
[----:B------:R-:W-:Y:S02]  /*2420*/  SEL R37, R8, R5, !P3 ;  /* 0x0000000508257207 */ /* 0x000fe40005800000 */
[----:B------:R-:W-:Y:S02]  /*2430*/  LOP3.LUT P2, RZ, R68, 0x7f, RZ, 0xc0, !PT ;  /* 0x0000007f44ff7812 */ /* 0x000fe4000784c0ff */
[----:B------:R-:W-:Y:S02]  /*2440*/  PRMT R14, RZ, 0x7610, R14 ;  /* 0x00007610ff0e7816 */ /* 0x000fe4000000000e */
[----:B------:R-:W-:-:S02]  /*2450*/  ISETP.LT.AND P3, PT, R109, R28, P0 ;  /* 0x0000001c6d00720c */ /* 0x000fc40000761270 */
[C---:B------:R-:W-:Y:S02]  /*2460*/  LOP3.LUT R111, R3.reuse, 0xa, RZ, 0xfc, !PT ;  /* 0x0000000a036f7812 */ /* 0x040fe400078efcff */
[----:B------:R-:W-:Y:S01]  /*2470*/  LOP3.LUT R113, R3, 0x10, RZ, 0xfc, !PT ;  /* 0x0000001003717812 */ /* 0x000fe200078efcff */
[----:B----4-:R-:W-:Y:S08]  /*2480*/  @P1 BRA `(.L_x_5) ;  /* 0x0000000000181947 */ /* 0x010ff00003800000 */
[----:B------:R-:W-:Y:S01]  /*2490*/  ELECT P4, URZ, PT ;  /* 0x0000000000ff782f */ /* 0x000fe20003880000 */
[----:B------:R-:W-:Y:S01]  /*24a0*/  IMAD.MOV.U32 R4, RZ, RZ, 0x1 ;  /* 0x00000001ff047424 */ /* 0x000fe200078e00ff */
[----:B------:R-:W-:Y:S01]  /*24b0*/  UMOV UR5, 0x40 ;  /* 0x0000004000057882 */ /* 0x000fe20000000000 */
[----:B------:R-:W-:Y:S01]  /*24c0*/  UVIRTCOUNT.DEALLOC.SMPOOL 0x80 ;  /* 0x000000800000784c */ /* 0x000fe20000000000 */
[----:B------:R-:W-:-:S09]  /*24d0*/  ULEA UR5, UR4, UR5, 0x18 ;  /* 0x0000000504057291 */ /* 0x000fd2000f8ec0ff */
[----:B------:R1:W-:Y:S03]  /*24e0*/  @P4 STS.U8 [UR5], R4 ;  /* 0x00000004ff004988 */ /* 0x0003e60008000005 */
.L_x_5:
[----:B------:R-:W-:Y:S01]  /*24f0*/  STTM.16dp32bit_t0_t15.x64 tmem[UR14], RZ ;  /* 0x000000ff000079ed */ /* 0x000fe20008b0000e */
[----:B------:R-:W-:Y:S01]  /*2500*/  STTM.16dp32bit_t16_t31.x64 tmem[UR14+0x40], RZ ;  /* 0x000040ff000079ed */ /* 0x000fe20008b2000e */
[----:B------:R-:W2:Y:S02]  /*2510*/  FENCE.VIEW.ASYNC.T ;  /* 0x00000000000073c6 */ /* 0x000ea40000000200 */
[----:B--2---:R-:W-:Y:S01]  /*2520*/  VOTEU.ALL UP0, P2 ;  /* 0x0000000000ff7886 */ /* 0x004fe20001000000 */
[----:B------:R-:W-:Y:S01]  /*2530*/  VOTEU.ALL UP1, P2 ;  /* 0x0000000000ff7886 */ /* 0x000fe20001020000 */
[----:B------:R-:W-:Y:S01]  /*2540*/  IMAD R21, R104, 0x2, R23 ;  /* 0x0000000268157824 */ /* 0x000fe200078e0217 */
[----:B------:R-:W-:Y:S01]  /*2550*/  ISETP.LT.AND P5, PT, R111, R28, P0 ;  /* 0x0000001c6f00720c */ /* 0x000fe200007a1270 */
[----:B------:R-:W-:Y:S01]  /*2560*/  IMAD.SHL.U32 R20, R29, 0x2, RZ ;  /* 0x000000021d147824 */ /* 0x000fe200078e00ff */
[----:B------:R-:W-:-:S04]  /*2570*/  @!UP0 UIADD3 UR4, UPT, UPT, -UR6, 0x100000, URZ ;  /* 0x0010000006048890 */ /* 0x000fc8000fffe1ff */
[----:B------:R-:W-:Y:S02]  /*2580*/  @!UP0 USHF.L.U32 UR5, UR4, 0xb, URZ ;  /* 0x0000000b04058899 */ /* 0x000fe400080006ff */
[----:B------:R-:W-:Y:S01]  /*2590*/  @!UP0 USHF.L.U32 UR4, UR4, 0x1, URZ ;  /* 0x0000000104048899 */ /* 0x000fe200080006ff */
[----:B------:R-:W-:Y:S01]  /*25a0*/  BAR.SYNC.DEFER_BLOCKING 0x0 ;  /* 0x0000000000007b1d */ /* 0x000fe20000010000 */
[----:B------:R-:W-:Y:S01]  /*25b0*/  IMAD R15, R104, 0x2, R21 ;  /* 0x00000002680f7824 */ /* 0x000fe200078e0215 */
[----:B------:R-:W-:Y:S02]  /*25c0*/  ISETP.LT.AND P4, PT, R113, R28, P0 ;  /* 0x0000001c7100720c */ /* 0x000fe40000781270 */
[----:B------:R-:W-:Y:S01]  /*25d0*/  IADD3 R102, P6, PT, R20, UR8, RZ ;  /* 0x0000000814667c10 */ /* 0x000fe2000ffde0ff */
[----:B------:R-:W-:-:S03]  /*25e0*/  IMAD R11, R104, 0x2, R15 ;  /* 0x00000002680b7824 */ /* 0x000fc600078e020f */
[----:B------:R-:W-:Y:S01]  /*25f0*/  LEA.HI.X.SX32 R106, R29, UR9, 0x1, P6 ;  /* 0x000000091d6a7c11 */ /* 0x000fe2000b0f0eff */
[----:B------:R-:W-:Y:S01]  /*2600*/  IMAD R5, R104, 0x2, R11 ;  /* 0x0000000268057824 */ /* 0x000fe200078e020b */
[----:B------:R-:W-:-:S03]  /*2610*/  LEA R12, P6, R23, R102, 0x1 ;  /* 0x00000066170c7211 */ /* 0x000fc600078c08ff */
[C---:B------:R-:W-:Y:S01]  /*2620*/  IMAD R7, R104.reuse, 0x2, R5 ;  /* 0x0000000268077824 */ /* 0x040fe200078e0205 */
[----:B------:R-:W-:Y:S02]  /*2630*/  LEA.HI.X.SX32 R13, R23, R106, 0x1, P6 ;  /* 0x0000006a170d7211 */ /* 0x000fe400030f0eff */
[----:B------:R-:W-:Y:S01]  /*2640*/  LEA R24, P6, R21, R102, 0x1 ;  /* 0x0000006615187211 */ /* 0x000fe200078c08ff */
[----:B------:R-:W2:Y:S02]  /*2650*/  FENCE.VIEW.ASYNC.S ;  /* 0x00000000000073c6 */ /* 0x000ea40000000000 */
[----:B--2---:R2:W3:Y:S02]  /*2660*/  @!UP1 SYNCS.EXCH.64 URZ, [UR15], UR4 ;  /* 0x000000040fff95b2 */ /* 0x0044e40008000100 */
[----:B---3--:R-:W-:Y:S01]  /*2670*/  BAR.SYNC.DEFER_BLOCKING 0x0 ;  /* 0x0000000000007b1d */ /* 0x008fe20000010000 */
[----:B------:R-:W-:Y:S01]  /*2680*/  IMAD R9, R104, 0x2, R7 ;  /* 0x0000000268097824 */ /* 0x000fe200078e0207 */
[----:B------:R-:W-:-:S02]  /*2690*/  LOP3.LUT R115, R3, 0x18, RZ, 0xfc, !PT ;  /* 0x0000001803737812 */ /* 0x000fc400078efcff */
[----:B------:R-:W-:Y:S01]  /*26a0*/  PRMT R10, RZ, 0x7610, R10 ;  /* 0x00007610ff0a7816 */ /* 0x000fe2000000000a */
[C---:B------:R-:W-:Y:S01]  /*26b0*/  IMAD R19, R104.reuse, 0x2, R9 ;  /* 0x0000000268137824 */ /* 0x040fe200078e0209 */
[----:B------:R-:W-:Y:S02]  /*26c0*/  LEA.HI.X.SX32 R25, R21, R106, 0x1, P6 ;  /* 0x0000006a15197211 */ /* 0x000fe400030f0eff */
[C---:B------:R-:W-:Y:S01]  /*26d0*/  LOP3.LUT R117, R3.reuse, 0x1a, RZ, 0xfc, !PT ;  /* 0x0000001a03757812 */ /* 0x040fe200078efcff */
[C---:B------:R-:W-:Y:S01]  /*26e0*/  IMAD R33, R104.reuse, 0x2, R19 ;  /* 0x0000000268217824 */ /* 0x040fe200078e0213 */
[----:B------:R-:W-:Y:S01]  /*26f0*/  LOP3.LUT R119, R3, 0x12, RZ, 0xfc, !PT ;  /* 0x0000001203777812 */ /* 0x000fe200078efcff */
[----:B--2---:R-:W2:Y:S02]  /*2700*/  LDCU UR4, c[0x0][0x3b0] ;  /* 0x00007600ff0477ac */ /* 0x004ea40008000800 */
[----:B------:R-:W-:Y:S01]  /*2710*/  IMAD R45, R104, 0x2, R33 ;  /* 0x00000002682d7824 */ /* 0x000fe200078e0221 */
[----:B------:R-:W3:Y:S01]  /*2720*/  @P3 LDG.E.U16 R14, desc[UR26][R12.64] ;  /* 0x0000001a0c0e3981 */ /* 0x000ee2000c1e1500 */
[----:B------:R-:W-:-:S03]  /*2730*/  LEA R30, P3, R5, R102, 0x1 ;  /* 0x00000066051e7211 */ /* 0x000fc600078608ff */
[----:B------:R4:W5:Y:S01]  /*2740*/  @P5 LDG.E.U16 R27, desc[UR26][R24.64] ;  /* 0x0000001a181b5981 */ /* 0x000962000c1e1500 */
[----:B------:R-:W-:Y:S02]  /*2750*/  LEA.HI.X.SX32 R31, R5, R106, 0x1, P3 ;  /* 0x0000006a051f7211 */ /* 0x000fe400018f0eff */
[-C--:B------:R-:W-:Y:S02]  /*2760*/  ISETP.LT.AND P3, PT, R115, R28.reuse, P0 ;  /* 0x0000001c7300720c */ /* 0x080fe40000761270 */
[----:B------:R-:W-:Y:S01]  /*2770*/  ISETP.LT.AND P5, PT, R117, R28, P0 ;  /* 0x0000001c7500720c */ /* 0x000fe200007a1270 */
[----:B------:R1:W3:Y:S01]  /*2780*/  @P4 LDG.E.U16 R10, desc[UR26][R30.64] ;  /* 0x0000001a1e0a4981 */ /* 0x0002e2000c1e1500 */
[-C--:B------:R-:W-:Y:S02]  /*2790*/  LEA R32, P4, R33, R102.reuse, 0x1 ;  /* 0x0000006621207211 */ /* 0x080fe400078808ff */
[----:B------:R-:W-:Y:S02]  /*27a0*/  PRMT R18, RZ, 0x7610, R18 ;  /* 0x00007610ff127816 */ /* 0x000fe40000000012 */
[----:B------:R-:W-:-:S02]  /*27b0*/  LEA R34, P6, R45, R102, 0x1 ;  /* 0x000000662d227211 */ /* 0x000fc400078c08ff */
[----:B------:R-:W-:Y:S02]  /*27c0*/  LEA.HI.X.SX32 R33, R33, R106, 0x1, P4 ;  /* 0x0000006a21217211 */ /* 0x000fe400020f0eff */
[----:B------:R-:W-:Y:S02]  /*27d0*/  LOP3.LUT R121, R3, 0xc, RZ, 0xfc, !PT ;  /* 0x0000000c03797812 */ /* 0x000fe400078efcff */
[----:B------:R-:W-:Y:S01]  /*27e0*/  ISETP.LT.AND P4, PT, R119, R28, P0 ;  /* 0x0000001c7700720c */ /* 0x000fe20000781270 */
[----:B------:R0:W3:Y:S01]  /*27f0*/  @P3 LDG.E.U16 R18, desc[UR26][R32.64] ;  /* 0x0000001a20123981 */ /* 0x0000e2000c1e1500 */
[----:B------:R-:W-:Y:S02]  /*2800*/  PRMT R16, RZ, 0x7610, R16 ;  /* 0x00007610ff107816 */ /* 0x000fe40000000010 */
[----:B------:R-:W-:Y:S02]  /*2810*/  LEA.HI.X.SX32 R35, R45, R106, 0x1, P6 ;  /* 0x0000006a2d237211 */ /* 0x000fe400030f0eff */
[----:B------:R-:W-:-:S02]  /*2820*/  ISETP.LT.AND P3, PT, R121, R28, P0 ;  /* 0x0000001c7900720c */ /* 0x000fc40000761270 */
[-C--:B----4-:R-:W-:Y:S01]  /*2830*/  LEA R24, P6, R7, R102.reuse, 0x1 ;  /* 0x0000006607187211 */ /* 0x090fe200078c08ff */
[----:B------:R4:W3:Y:S01]  /*2840*/  @P5 LDG.E.U16 R16, desc[UR26][R34.64] ;  /* 0x0000001a22105981 */ /* 0x0008e2000c1e1500 */
[----:B------:R-:W-:Y:S02]  /*2850*/  PRMT R8, RZ, 0x7610, R8 ;  /* 0x00007610ff087816 */ /* 0x000fe40000000008 */
[----:B------:R-:W-:Y:S02]  /*2860*/  LEA R12, P5, R15, R102, 0x1 ;  /* 0x000000660f0c7211 */ /* 0x000fe400078a08ff */
[-C--:B------:R-:W-:Y:S02]  /*2870*/  LEA.HI.X.SX32 R25, R7, R106.reuse, 0x1, P6 ;  /* 0x0000006a07197211 */ /* 0x080fe400030f0eff */
[----:B------:R-:W-:Y:S02]  /*2880*/  LOP3.LUT R123, R3, 0x14, RZ, 0xfc, !PT ;  /* 0x00000014037b7812 */ /* 0x000fe400078efcff */
[----:B-1----:R-:W-:Y:S01]  /*2890*/  PRMT R4, RZ, 0x7610, R4 ;  /* 0x00007610ff047816 */ /* 0x002fe20000000004 */
[----:B------:R1:W3:Y:S01]  /*28a0*/  @P4 LDG.E.U16 R8, desc[UR26][R24.64] ;  /* 0x0000001a18084981 */ /* 0x0002e2000c1e1500 */
[----:B------:R-:W-:-:S02]  /*28b0*/  LEA.HI.X.SX32 R13, R15, R106, 0x1, P5 ;  /* 0x0000006a0f0d7211 */ /* 0x000fc400028f0eff */
[----:B------:R-:W-:Y:S02]  /*28c0*/  LOP3.LUT R125, R3, 0x1c, RZ, 0xfc, !PT ;  /* 0x0000001c037d7812 */ /* 0x000fe400078efcff */
[-C--:B------:R-:W-:Y:S01]  /*28d0*/  ISETP.LT.AND P4, PT, R123, R28.reuse, P0 ;  /* 0x0000001c7b00720c */ /* 0x080fe20000781270 */
[----:B------:R-:W3:Y:S01]  /*28e0*/  @P3 LDG.E.U16 R4, desc[UR26][R12.64] ;  /* 0x0000001a0c043981 */ /* 0x000ee2000c1e1500 */
[----:B------:R-:W-:Y:S01]  /*28f0*/  IMAD R45, R104, 0x2, R45 ;  /* 0x00000002682d7824 */ /* 0x000fe200078e022d */
[----:B------:R-:W-:Y:S02]  /*2900*/  ISETP.LT.AND P5, PT, R125, R28, P0 ;  /* 0x0000001c7d00720c */ /* 0x000fe400007a1270 */
[-C--:B------:R-:W-:Y:S02]  /*2910*/  LEA R30, P3, R9, R102.reuse, 0x1 ;  /* 0x00000066091e7211 */ /* 0x080fe400078608ff */
[----:B------:R-:W-:Y:S02]  /*2920*/  PRMT R26, RZ, 0x7610, R26 ;  /* 0x00007610ff1a7816 */ /* 0x000fe4000000001a */
[----:B0-----:R-:W-:-:S02]  /*2930*/  LEA R32, P6, R45, R102, 0x1 ;  /* 0x000000662d207211 */ /* 0x001fc400078c08ff */
[-C--:B------:R-:W-:Y:S02]  /*2940*/  LEA.HI.X.SX32 R31, R9, R106.reuse, 0x1, P3 ;  /* 0x0000006a091f7211 */ /* 0x080fe400018f0eff */
[----:B------:R-:W-:Y:S02]  /*2950*/  LOP3.LUT R129, R3, 0x16, RZ, 0xfc, !PT ;  /* 0x0000001603817812 */ /* 0x000fe400078efcff */
[----:B------:R-:W-:Y:S01]  /*2960*/  PRMT R134, RZ, 0x7610, R134 ;  /* 0x00007610ff867816 */ /* 0x000fe20000000086 */
[----:B------:R-:W3:Y:S01]  /*2970*/  @P4 LDG.E.U16 R26, desc[UR26][R30.64] ;  /* 0x0000001a1e1a4981 */ /* 0x000ee2000c1e1500 */
[----:B------:R-:W-:Y:S02]  /*2980*/  LEA.HI.X.SX32 R33, R45, R106, 0x1, P6 ;  /* 0x0000006a2d217211 */ /* 0x000fe400030f0eff */
[----:B------:R-:W-:Y:S02]  /*2990*/  ISETP.LT.AND P4, PT, R129, R28, P0 ;  /* 0x0000001c8100720c */ /* 0x000fe40000781270 */
[----:B------:R-:W-:Y:S01]  /*29a0*/  LOP3.LUT R127, R3, 0xe, RZ, 0xfc, !PT ;  /* 0x0000000e037f7812 */ /* 0x000fe200078efcff */
[----:B------:R0:W3:Y:S01]  /*29b0*/  @P5 LDG.E.U16 R134, desc[UR26][R32.64] ;  /* 0x0000001a20865981 */ /* 0x0000e2000c1e1500 */
[----:B----4-:R-:W-:-:S02]  /*29c0*/  LEA R34, P5, R19, R102, 0x1 ;  /* 0x0000006613227211 */ /* 0x010fc400078a08ff */
[----:B-1----:R-:W-:Y:S02]  /*29d0*/  PRMT R24, RZ, 0x7610, R24 ;  /* 0x00007610ff187816 */ /* 0x002fe40000000018 */
[----:B------:R-:W-:Y:S02]  /*29e0*/  LOP3.LUT R110, R68, 0x1f, RZ, 0xc0, !PT ;  /* 0x0000001f446e7812 */ /* 0x000fe400078ec0ff */
[----:B------:R-:W-:Y:S02]  /*29f0*/  ISETP.LT.AND P3, PT, R127, R28, P0 ;  /* 0x0000001c7f00720c */ /* 0x000fe40000761270 */
[----:B------:R-:W-:Y:S02]  /*2a00*/  LEA.HI.X.SX32 R35, R19, R106, 0x1, P5 ;  /* 0x0000006a13237211 */ /* 0x000fe400028f0eff */
[-C--:B0-----:R-:W-:Y:S01]  /*2a10*/  LEA R32, P5, R41, R102.reuse, 0x1 ;  /* 0x0000006629207211 */ /* 0x081fe200078a08ff */
[----:B------:R-:W-:Y:S01]  /*2a20*/  IMAD R101, R110, R105, RZ ;  /* 0x000000696e657224 */ /* 0x000fe200078e02ff */
[----:B------:R-:W-:Y:S01]  /*2a30*/  LEA R12, P6, R11, R102, 0x1 ;  /* 0x000000660b0c7211 */ /* 0x000fe200078c08ff */
[----:B------:R0:W4:Y:S01]  /*2a40*/  @P4 LDG.E.U16 R24, desc[UR26][R34.64] ;  /* 0x0000001a22184981 */ /* 0x000122000c1e1500 */
[----:B------:R-:W-:-:S02]  /*2a50*/  LEA.HI.X.SX32 R33, R41, R106, 0x1, P5 ;  /* 0x0000006a29217211 */ /* 0x000fc400028f0eff */
[----:B------:R-:W-:Y:S02]  /*2a60*/  PRMT R22, RZ, 0x7610, R22 ;  /* 0x00007610ff167816 */ /* 0x000fe40000000016 */
[----:B------:R-:W-:Y:S01]  /*2a70*/  LOP3.LUT R131, R3, 0x2, RZ, 0xfc, !PT ;  /* 0x0000000203837812 */ /* 0x000fe200078efcff */
[----:B------:R-:W-:Y:S01]  /*2a80*/  IMAD R45, R104, 0x2, R45 ;  /* 0x00000002682d7824 */ /* 0x000fe200078e022d */
[----:B------:R-:W-:Y:S02]  /*2a90*/  LEA.HI.X.SX32 R13, R11, R106, 0x1, P6 ;  /* 0x0000006a0b0d7211 */ /* 0x000fe400030f0eff */
[----:B0-----:R-:W-:Y:S02]  /*2aa0*/  LEA R34, P5, R43, R102, 0x1 ;  /* 0x000000662b227211 */ /* 0x001fe400078a08ff */
[----:B------:R-:W-:Y:S01]  /*2ab0*/  LEA R100, P4, R101, UR10, 0x1 ;  /* 0x0000000a65647c11 */ /* 0x000fe2000f8808ff */
[----:B------:R0:W3:Y:S01]  /*2ac0*/  @P3 LDG.E.U16 R22, desc[UR26][R12.64] ;  /* 0x0000001a0c163981 */ /* 0x0000e2000c1e1500 */
[----:B------:R-:W-:-:S02]  /*2ad0*/  LOP3.LUT R133, R3, 0x4, RZ, 0xfc, !PT ;  /* 0x0000000403857812 */ /* 0x000fc400078efcff */
[----:B------:R-:W-:Y:S02]  /*2ae0*/  LEA.HI.X.SX32 R35, R43, R106, 0x1, P5 ;  /* 0x0000006a2b237211 */ /* 0x000fe400028f0eff */
[----:B------:R-:W-:Y:S01]  /*2af0*/  ISETP.LT.AND P5, PT, R131, R28, P0 ;  /* 0x0000001c8300720c */ /* 0x000fe200007a1270 */
[----:B--2---:R-:W-:Y:S01]  /*2b00*/  IMAD R38, R47, UR4, RZ ;  /* 0x000000042f267c24 */ /* 0x004fe2000f8e02ff */
[----:B------:R-:W-:Y:S02]  /*2b10*/  LEA.HI.X.SX32 R101, R101, UR11, 0x1, P4 ;  /* 0x0000000b65657c11 */ /* 0x000fe4000a0f0eff */
[-C--:B------:R-:W-:Y:S02]  /*2b20*/  LEA R30, P3, R39, R102.reuse, 0x1 ;  /* 0x00000066271e7211 */ /* 0x080fe400078608ff */
[----:B0-----:R-:W-:Y:S02]  /*2b30*/  LEA R12, P6, R45, R102, 0x1 ;  /* 0x000000662d0c7211 */ /* 0x001fe400078c08ff */
[----:B------:R-:W-:-:S02]  /*2b40*/  ISETP.LT.AND P4, PT, R133, R28, P0 ;  /* 0x0000001c8500720c */ /* 0x000fc40000781270 */
[----:B------:R-:W-:Y:S02]  /*2b50*/  PRMT R25, RZ, 0x7610, R25 ;  /* 0x00007610ff197816 */ /* 0x000fe40000000019 */
[-C--:B------:R-:W-:Y:S01]  /*2b60*/  LEA.HI.X.SX32 R31, R39, R106.reuse, 0x1, P3 ;  /* 0x0000006a271f7211 */ /* 0x080fe200018f0eff */
[----:B------:R-:W-:Y:S01]  /*2b70*/  IMAD R39, R49, UR4, RZ ;  /* 0x0000000431277c24 */ /* 0x000fe2000f8e02ff */
[----:B------:R-:W-:Y:S01]  /*2b80*/  LEA.HI.X.SX32 R13, R45, R106, 0x1, P6 ;  /* 0x0000006a2d0d7211 */ /* 0x000fe200030f0eff */
[----:B------:R-:W-:Y:S01]  /*2b90*/  IMAD R41, R51, UR4, RZ ;  /* 0x0000000433297c24 */ /* 0x000fe2000f8e02ff */
[CC--:B------:R-:W-:Y:S01]  /*2ba0*/  LEA R36, P6, R38.reuse, R100.reuse, 0x1 ;  /* 0x0000006426247211 */ /* 0x0c0fe200078c08ff */
[----:B------:R-:W-:Y:S01]  /*2bb0*/  IMAD R103, R37, UR4, RZ ;  /* 0x0000000425677c24 */ /* 0x000fe2000f8e02ff */
[----:B------:R-:W-:Y:S01]  /*2bc0*/  PRMT R136, RZ, 0x7610, R136 ;  /* 0x00007610ff887816 */ /* 0x000fe20000000088 */
[----:B------:R-:W-:Y:S01]  /*2bd0*/  IMAD R43, R53, UR4, RZ ;  /* 0x00000004352b7c24 */ /* 0x000fe2000f8e02ff */
[-C--:B------:R-:W-:Y:S01]  /*2be0*/  LEA.HI.X.SX32 R37, R38, R101.reuse, 0x1, P6 ;  /* 0x0000006526257211 */ /* 0x080fe200030f0eff */
[----:B------:R-:W-:Y:S01]  /*2bf0*/  IMAD R45, R55, UR4, RZ ;  /* 0x00000004372d7c24 */ /* 0x000fe2000f8e02ff */
[----:B------:R-:W2:Y:S01]  /*2c00*/  @P5 LDG.E.U16 R25, desc[UR26][R32.64] ;  /* 0x0000001a20195981 */ /* 0x000ea2000c1e1500 */
[-C--:B------:R-:W-:Y:S01]  /*2c10*/  LEA R38, P6, R39, R100.reuse, 0x1 ;  /* 0x0000006427267211 */ /* 0x080fe200078c08ff */
[----:B------:R-:W-:Y:S01]  /*2c20*/  IMAD R47, R57, UR4, RZ ;  /* 0x00000004392f7c24 */ /* 0x000fe2000f8e02ff */
[----:B------:R-:W-:Y:S01]  /*2c30*/  LEA R40, P5, R41, R100, 0x1 ;  /* 0x0000006429287211 */ /* 0x000fe200078a08ff */
[----:B------:R-:W2:Y:S01]  /*2c40*/  @P4 LDG.E.U16 R136, desc[UR26][R34.64] ;  /* 0x0000001a22884981 */ /* 0x000ea2000c1e1500 */
[----:B------:R-:W-:Y:S01]  /*2c50*/  ISETP.LT.AND P3, PT, R3, R28, P0 ;  /* 0x0000001c0300720c */ /* 0x000fe20000761270 */
[----:B------:R-:W-:Y:S01]  /*2c60*/  IMAD R49, R58, UR4, RZ ;  /* 0x000000043a317c24 */ /* 0x000fe2000f8e02ff */
[-C--:B------:R-:W-:Y:S01]  /*2c70*/  LEA R42, P4, R43, R100.reuse, 0x1 ;  /* 0x000000642b2a7211 */ /* 0x080fe200078808ff */
[----:B------:R-:W-:Y:S01]  /*2c80*/  IMAD R51, R59, UR4, RZ ;  /* 0x000000043b337c24 */ /* 0x000fe2000f8e02ff */
[----:B------:R-:W-:Y:S01]  /*2c90*/  LEA.HI.X.SX32 R39, R39, R101, 0x1, P6 ;  /* 0x0000006527277211 */ /* 0x000fe200030f0eff */
[----:B------:R-:W-:Y:S01]  /*2ca0*/  IMAD R53, R60, UR4, RZ ;  /* 0x000000043c357c24 */ /* 0x000fe2000f8e02ff */
[----:B------:R-:W-:-:S02]  /*2cb0*/  LEA R44, P6, R45, R100, 0x1 ;  /* 0x000000642d2c7211 */ /* 0x000fc400078c08ff */
[-C--:B------:R-:W-:Y:S02]  /*2cc0*/  LEA.HI.X.SX32 R41, R41, R101.reuse, 0x1, P5 ;  /* 0x0000006529297211 */ /* 0x080fe400028f0eff */
[-C--:B------:R-:W-:Y:S01]  /*2cd0*/  LEA R46, P5, R47, R100.reuse, 0x1 ;  /* 0x000000642f2e7211 */ /* 0x080fe200078a08ff */
[----:B------:R-:W-:Y:S01]  /*2ce0*/  IMAD R55, R61, UR4, RZ ;  /* 0x000000043d377c24 */ /* 0x000fe2000f8e02ff */
[-C--:B------:R-:W-:Y:S01]  /*2cf0*/  LEA.HI.X.SX32 R43, R43, R101.reuse, 0x1, P4 ;  /* 0x000000652b2b7211 */ /* 0x080fe200020f0eff */
[----:B------:R-:W-:Y:S01]  /*2d00*/  IMAD R57, R62, UR4, RZ ;  /* 0x000000043e397c24 */ /* 0x000fe2000f8e02ff */
[----:B------:R-:W-:Y:S02]  /*2d10*/  LEA R48, P4, R49, R100, 0x1 ;  /* 0x0000006431307211 */ /* 0x000fe400078808ff */
[----:B------:R-:W-:Y:S01]  /*2d20*/  LEA.HI.X.SX32 R45, R45, R101, 0x1, P6 ;  /* 0x000000652d2d7211 */ /* 0x000fe200030f0eff */
[----:B------:R-:W-:Y:S01]  /*2d30*/  IMAD R59, R63, UR4, RZ ;  /* 0x000000043f3b7c24 */ /* 0x000fe2000f8e02ff */
[----:B------:R-:W-:-:S02]  /*2d40*/  PRMT R156, RZ, 0x7610, R156 ;  /* 0x00007610ff9c7816 */ /* 0x000fc4000000009c */
[-C--:B------:R-:W-:Y:S02]  /*2d50*/  LEA R50, P6, R51, R100.reuse, 0x1 ;  /* 0x0000006433327211 */ /* 0x080fe400078c08ff */
[-C--:B------:R-:W-:Y:S02]  /*2d60*/  LEA.HI.X.SX32 R47, R47, R101.reuse, 0x1, P5 ;  /* 0x000000652f2f7211 */ /* 0x080fe400028f0eff */
[-C--:B------:R-:W-:Y:S01]  /*2d70*/  LEA R52, P5, R53, R100.reuse, 0x1 ;  /* 0x0000006435347211 */ /* 0x080fe200078a08ff */
[----:B------:R-:W-:Y:S01]  /*2d80*/  IMAD R61, R64, UR4, RZ ;  /* 0x00000004403d7c24 */ /* 0x000fe2000f8e02ff */
[-C--:B------:R-:W-:Y:S01]  /*2d90*/  LEA.HI.X.SX32 R49, R49, R101.reuse, 0x1, P4 ;  /* 0x0000006531317211 */ /* 0x080fe200020f0eff */
[----:B------:R-:W-:Y:S01]  /*2da0*/  IMAD R63, R65, UR4, RZ ;  /* 0x00000004413f7c24 */ /* 0x000fe2000f8e02ff */
[-C--:B------:R-:W-:Y:S01]  /*2db0*/  LEA R54, P4, R55, R100.reuse, 0x1 ;  /* 0x0000006437367211 */ /* 0x080fe200078808ff */
[----:B------:R-:W2:Y:S01]  /*2dc0*/  @P3 LDG.E.U16 R156, desc[UR26][R30.64] ;  /* 0x0000001a1e9c3981 */ /* 0x000ea2000c1e1500 */
        /* <DEDUP_REMOVED lines=8> */
[-C--:B------:R-:W-:Y:S02]  /*2e50*/  LEA R60, P4, R61, R100.reuse, 0x1 ;  /* 0x000000643d3c7211 */ /* 0x080fe400078808ff */
        /* <DEDUP_REMOVED lines=17> */
[----:B------:R-:W-:Y:S02]  /*2f70*/  LOP3.LUT R135, R3, 0x1e, RZ, 0xfc, !PT ;  /* 0x0000001e03877812 */ /* 0x000fe400078efcff */
[-C--:B------:R-:W-:Y:S02]  /*2f80*/  LEA R74, P4, R75, R100.reuse, 0x1 ;  /* 0x000000644b4a7211 */ /* 0x080fe400078808ff */
[----:B------:R-:W-:Y:S01]  /*2f90*/  LEA.HI.X.SX32 R71, R71, R101, 0x1, P6 ;  /* 0x0000006547477211 */ /* 0x000fe200030f0eff */
[----:B------:R-:W-:Y:S01]  /*2fa0*/  IMAD R85, R85, UR4, RZ ;  /* 0x0000000455557c24 */ /* 0x000fe2000f8e02ff */
[----:B------:R-:W-:-:S02]  /*2fb0*/  LEA R76, P6, R77, R100, 0x1 ;  /* 0x000000644d4c7211 */ /* 0x000fc400078c08ff */
[-C--:B------:R-:W-:Y:S02]  /*2fc0*/  LEA.HI.X.SX32 R73, R73, R101.reuse, 0x1, P5 ;  /* 0x0000006549497211 */ /* 0x080fe400028f0eff */
[----:B------:R-:W-:Y:S01]  /*2fd0*/  LEA R78, P5, R79, R100, 0x1 ;  /* 0x000000644f4e7211 */ /* 0x000fe200078a08ff */
[----:B------:R-:W-:Y:S01]  /*2fe0*/  IMAD R87, R87, UR4, RZ ;  /* 0x0000000457577c24 */ /* 0x000fe2000f8e02ff */
[----:B------:R-:W-:Y:S02]  /*2ff0*/  ISETP.LT.AND P3, PT, R135, R28, P0 ;  /* 0x0000001c8700720c */ /* 0x000fe40000761270 */
        /* <DEDUP_REMOVED lines=16> */
[----:B------:R-:W-:Y:S02]  /*3100*/  PRMT R138, RZ, 0x7610, R138 ;  /* 0x00007610ff8a7816 */ /* 0x000fe4000000008a */
[-C--:B------:R-:W-:Y:S01]  /*3110*/  LEA R90, P5, R91, R100.reuse, 0x1 ;  /* 0x000000645b5a7211 */ /* 0x080fe200078a08ff */
[----:B------:R-:W-:Y:S01]  /*3120*/  IMAD R99, R99, UR4, RZ ;  /* 0x0000000463637c24 */ /* 0x000fe2000f8e02ff */
[----:B------:R-:W-:Y:S02]  /*3130*/  LEA.HI.X.SX32 R87, R87, R101, 0x1, P4 ;  /* 0x0000006557577211 */ /* 0x000fe400020f0eff */
[----:B------:R-:W-:Y:S01]  /*3140*/  LOP3.LUT R137, R3, 0x6, RZ, 0xfc, !PT ;  /* 0x0000000603897812 */ /* 0x000fe200078efcff */
[----:B------:R0:W4:Y:S01]  /*3150*/  @P3 LDG.E.U16 R138, desc[UR26][R12.64] ;  /* 0x0000001a0c8a3981 */ /* 0x000122000c1e1500 */
[----:B------:R-:W-:-:S02]  /*3160*/  LEA R92, P4, R93, R100, 0x1 ;  /* 0x000000645d5c7211 */ /* 0x000fc400078808ff */
[-C--:B------:R-:W-:Y:S02]  /*3170*/  LEA.HI.X.SX32 R89, R89, R101.reuse, 0x1, P6 ;  /* 0x0000006559597211 */ /* 0x080fe400030f0eff */
[-C--:B------:R-:W-:Y:S02]  /*3180*/  LEA R94, P6, R95, R100.reuse, 0x1 ;  /* 0x000000645f5e7211 */ /* 0x080fe400078c08ff */
[-C--:B------:R-:W-:Y:S02]  /*3190*/  LEA.HI.X.SX32 R91, R91, R101.reuse, 0x1, P5 ;  /* 0x000000655b5b7211 */ /* 0x080fe400028f0eff */
[----:B------:R-:W-:Y:S02]  /*31a0*/  LEA R96, P5, R97, R100, 0x1 ;  /* 0x0000006461607211 */ /* 0x000fe400078a08ff */
[----:B------:R-:W-:Y:S02]  /*31b0*/  ISETP.LT.AND P3, PT, R137, R28, P0 ;  /* 0x0000001c8900720c */ /* 0x000fe40000761270 */
[----:B------:R-:W-:-:S02]  /*31c0*/  LEA.HI.X.SX32 R93, R93, R101, 0x1, P4 ;  /* 0x000000655d5d7211 */ /* 0x000fc400020f0eff */
[----:B------:R-:W-:Y:S02]  /*31d0*/  ISETP.LT.AND P0, PT, R110, R28, P0 ;  /* 0x0000001c6e00720c */ /* 0x000fe40000701270 */
[-C--:B------:R-:W-:Y:S02]  /*31e0*/  LEA R98, P4, R99, R100.reuse, 0x1 ;  /* 0x0000006463627211 */ /* 0x080fe400078808ff */
[-C--:B------:R-:W-:Y:S02]  /*31f0*/  LEA.HI.X.SX32 R95, R95, R101.reuse, 0x1, P6 ;  /* 0x000000655f5f7211 */ /* 0x080fe400030f0eff */
[----:B------:R-:W-:Y:S02]  /*3200*/  LEA R100, P6, R103, R100, 0x1 ;  /* 0x0000006467647211 */ /* 0x000fe400078c08ff */
[----:B------:R-:W-:Y:S02]  /*3210*/  LEA.HI.X.SX32 R97, R97, R101, 0x1, P5 ;  /* 0x0000006561617211 */ /* 0x000fe400028f0eff */
[----:B------:R-:W-:-:S02]  /*3220*/  LEA R102, P5, R17, R102, 0x1 ;  /* 0x0000006611667211 */ /* 0x000fc400078a08ff */
[-C--:B------:R-:W-:Y:S02]  /*3230*/  LEA.HI.X.SX32 R99, R99, R101.reuse, 0x1, P4 ;  /* 0x0000006563637211 */ /* 0x080fe400020f0eff */
[----:B------:R-:W-:Y:S02]  /*3240*/  LEA.HI.X.SX32 R101, R103, R101, 0x1, P6 ;  /* 0x0000006567657211 */ /* 0x000fe400030f0eff */
[----:B------:R-:W-:Y:S02]  /*3250*/  PRMT R140, RZ, 0x7610, R140 ;  /* 0x00007610ff8c7816 */ /* 0x000fe4000000008c */
[----:B------:R-:W-:Y:S02]  /*3260*/  LEA.HI.X.SX32 R103, R17, R106, 0x1, P5 ;  /* 0x0000006a11677211 */ /* 0x000fe400028f0eff */
[----:B------:R-:W-:Y:S02]  /*3270*/  PRMT R142, RZ, 0x7610, R142 ;  /* 0x00007610ff8e7816 */ /* 0x000fe4000000008e */
[----:B------:R-:W-:Y:S01]  /*3280*/  PRMT R144, RZ, 0x7610, R144 ;  /* 0x00007610ff907816 */ /* 0x000fe20000000090 */
[----:B------:R-:W4:Y:S01]  /*3290*/  @P3 LDG.E.U16 R140, desc[UR26][R102.64] ;  /* 0x0000001a668c3981 */ /* 0x000f22000c1e1500 */
[----:B------:R-:W-:-:S02]  /*32a0*/  PRMT R146, RZ, 0x7610, R146 ;  /* 0x00007610ff927816 */ /* 0x000fc40000000092 */
[----:B------:R-:W-:Y:S01]  /*32b0*/  PRMT R148, RZ, 0x7610, R148 ;  /* 0x00007610ff947816 */ /* 0x000fe20000000094 */
[----:B------:R-:W4:Y:S01]  /*32c0*/  @P0 LDG.E.U16 R142, desc[UR26][R36.64] ;  /* 0x0000001a248e0981 */ /* 0x000f22000c1e1500 */
[----:B------:R-:W-:Y:S02]  /*32d0*/  PRMT R150, RZ, 0x7610, R150 ;  /* 0x00007610ff967816 */ /* 0x000fe40000000096 */
[----:B------:R-:W-:Y:S01]  /*32e0*/  PRMT R152, RZ, 0x7610, R152 ;  /* 0x00007610ff987816 */ /* 0x000fe20000000098 */
[----:B------:R-:W4:Y:S01]  /*32f0*/  @P0 LDG.E.U16 R144, desc[UR26][R40.64] ;  /* 0x0000001a28900981 */ /* 0x000f22000c1e1500 */
        /* <DEDUP_REMOVED lines=38> */
[----:B------:R-:W4:Y:S04]  /*3560*/  @P0 LDG.E.U16 R126, desc[UR26][R94.64] ;  /* 0x0000001a5e7e0981 */ /* 0x000f28000c1e1500 */
        /* <DEDUP_REMOVED lines=16> */
[----:B------:R-:W4:Y:S01]  /*3670*/  @P0 LDG.E.U16 R132, desc[UR26][R100.64] ;  /* 0x0000001a64840981 */ /* 0x000f22000c1e1500 */
[----:B------:R-:W-:Y:S01]  /*3680*/  SHF.R.S32.HI R107, RZ, 0x6, R68 ;  /* 0x00000006ff6b7819 */ /* 0x000fe20000011444 */
[----:B------:R-:W-:-:S04]  /*3690*/  @!UP0 UIADD3 UR4, UPT, UPT, -UR6, 0x100000, URZ ;  /* 0x0010000006048890 */ /* 0x000fc8000fffe1ff */
[----:B------:R-:W-:Y:S02]  /*36a0*/  @!UP0 USHF.L.U32 UR5, UR4, 0xb, URZ ;  /* 0x0000000b04058899 */ /* 0x000fe400080006ff */
[----:B------:R-:W-:Y:S01]  /*36b0*/  @!UP0 USHF.L.U32 UR4, UR4, 0x1, URZ ;  /* 0x0000000104048899 */ /* 0x000fe200080006ff */
[----:B------:R-:W-:Y:S01]  /*36c0*/  IMAD.SHL.U32 R6, R6, 0x2, RZ ;  /* 0x0000000206067824 */ /* 0x000fe200078e00ff */
[----:B------:R-:W-:Y:S01]  /*36d0*/  SGXT R107, R107, 0x1 ;  /* 0x000000016b6b781a */ /* 0x000fe20000000200 */
[----:B------:R-:W-:-:S03]  /*36e0*/  VOTEU.ALL UP0, P2 ;  /* 0x0000000000ff7886 */ /* 0x000fc60001000000 */
[----:B------:R-:W-:Y:S02]  /*36f0*/  LOP3.LUT R107, R6, 0x90, R107, 0x78, !PT ;  /* 0x00000090066b7812 */ /* 0x000fe400078e786b */
[----:B------:R-:W-:Y:S02]  /*3700*/  SHF.R.S32.HI R6, RZ, 0x1f, R29 ;  /* 0x0000001fff067819 */ /* 0x000fe4000001141d */
[----:B------:R-:W-:Y:S02]  /*3710*/  LOP3.LUT R106, R107, 0x20, RZ, 0x3c, !PT ;  /* 0x000000206b6a7812 */ /* 0x000fe400078e3cff */
[----:B------:R1:W0:Y:S01]  /*3720*/  @!UP0 SYNCS.EXCH.64 URZ, [UR13+0x6008], UR4 ;  /* 0x006008040dff85b2 */ /* 0x0002220008000100 */
[----:B---3--:R3:W-:Y:S01]  /*3730*/  STS.U16 [R107+UR13+0x4800], R10 ;  /* 0x0048000a6b007988 */ /* 0x0087e2000800040d */
[----:B------:R-:W-:-:S03]  /*3740*/  SHF.L.U64.HI R17, R29, 0x1, R6 ;  /* 0x000000011d117819 */ /* 0x000fc60000010206 */
[----:B------:R1:W-:Y:S01]  /*3750*/  STS.U16 [R107+UR13+0x4c00], R18 ;  /* 0x004c00126b007988 */ /* 0x0003e2000800040d */
[----:B------:R-:W-:Y:S02]  /*3760*/  ISETP.NE.U32.AND P0, PT, R69, RZ, PT ;  /* 0x000000ff4500720c */ /* 0x000fe40003f05070 */
[----:B---3--:R-:W-:Y:S01]  /*3770*/  SHF.R.S32.HI R10, RZ, 0x1f, R23 ;  /* 0x0000001fff0a7819 */ /* 0x008fe20000011417 */
[----:B------:R3:W-:Y:S01]  /*3780*/  STS.U16 [R107+UR13+0x4400], R14 ;  /* 0x0044000e6b007988 */ /* 0x0007e2000800040d */
[----:B-1----:R-:W-:Y:S02]  /*3790*/  LEA R18, P3, R23, R20, 0x1 ;  /* 0x0000001417127211 */ /* 0x002fe400078608ff */
[----:B------:R-:W-:Y:S02]  /*37a0*/  LOP3.LUT R69, R107, 0x40, RZ, 0x3c, !PT ;  /* 0x000000406b457812 */ /* 0x000fe400078e3cff */
[----:B------:R-:W-:Y:S02]  /*37b0*/  LEA.HI.X R10, R23, R17, R10, 0x1, P3 ;  /* 0x00000011170a7211 */ /* 0x000fe400018f0c0a */
[----:B------:R-:W-:-:S02]  /*37c0*/  SHF.R.S32.HI R6, RZ, 0x1f, R15 ;  /* 0x0000001fff067819 */ /* 0x000fc4000001140f */
[----:B---3--:R-:W-:-:S04]  /*37d0*/  LEA R14, P4, R15, R20, 0x1 ;  /* 0x000000140f0e7211 */ /* 0x008fc800078808ff */
[----:B------:R-:W-:Y:S02]  /*37e0*/  LEA.HI.X R6, R15, R17, R6, 0x1, P4 ;  /* 0x000000110f067211 */ /* 0x000fe400020f0c06 */
[-C--:B------:R-:W-:Y:S01]  /*37f0*/  LEA R15, P4, R5, R20.reuse, 0x1 ;  /* 0x00000014050f7211 */ /* 0x080fe200078808ff */
[----:B--2---:R-:W-:Y:S04]  /*3800*/  STS.U16 [R107+UR13+0x4000], R156 ;  /* 0x0040009c6b007988 */ /* 0x004fe8000800040d */
[----:B------:R1:W-:Y:S04]  /*3810*/  STS.U16 [R106+UR13+0x4d00], R16 ;  /* 0x004d00106a007988 */ /* 0x0003e8000800040d */
[----:B------:R2:W-:Y:S01]  /*3820*/  STS.U16 [R106+UR13+0x4900], R8 ;  /* 0x004900086a007988 */ /* 0x0005e2000800040d */
[----:B-1----:R-:W-:-:S03]  /*3830*/  LEA R16, P3, R21, R20, 0x1 ;  /* 0x0000001415107211 */ /* 0x002fc600078608ff */
[----:B-----5:R-:W-:Y:S01]  /*3840*/  STS.U16 [R106+UR13+0x4500], R27 ;  /* 0x0045001b6a007988 */ /* 0x020fe2000800040d */
[----:B--2---:R-:W-:-:S03]  /*3850*/  SHF.R.S32.HI R8, RZ, 0x1f, R21 ;  /* 0x0000001fff087819 */ /* 0x004fc60000011415 */
[----:B------:R-:W-:Y:S01]  /*3860*/  STS.U16 [R106+UR13+0x4100], R25 ;  /* 0x004100196a007988 */ /* 0x000fe2000800040d */
[----:B------:R-:W-:-:S03]  /*3870*/  LEA.HI.X R8, R21, R17, R8, 0x1, P3 ;  /* 0x0000001115087211 */ /* 0x000fc600018f0c08 */
[----:B------:R1:W-:Y:S01]  /*3880*/  STS.U16 [R69+UR13+0x4600], R4 ;  /* 0x0046000445007988 */ /* 0x0003e2000800040d */
[----:B0-----:R-:W-:-:S03]  /*3890*/  LEA R12, P3, R11, R20, 0x1 ;  /* 0x000000140b0c7211 */ /* 0x001fc600078608ff */
[----:B------:R0:W-:Y:S01]  /*38a0*/  STS.U16 [R69+UR13+0x4a00], R26 ;  /* 0x004a001a45007988 */ /* 0x0001e2000800040d */
[----:B-1----:R-:W-:Y:S02]  /*38b0*/  SHF.R.S32.HI R4, RZ, 0x1f, R11 ;  /* 0x0000001fff047819 */ /* 0x002fe4000001140b */
[----:B0-----:R-:W-:Y:S02]  /*38c0*/  SHF.R.S32.HI R26, RZ, 0x1f, R5 ;  /* 0x0000001fff1a7819 */ /* 0x001fe40000011405 */
[-C--:B------:R-:W-:Y:S02]  /*38d0*/  LEA.HI.X R4, R11, R17.reuse, R4, 0x1, P3 ;  /* 0x000000110b047211 */ /* 0x080fe400018f0c04 */
[-C--:B------:R-:W-:Y:S02]  /*38e0*/  LEA.HI.X R5, R5, R17.reuse, R26, 0x1, P4 ;  /* 0x0000001105057211 */ /* 0x080fe400020f0c1a */
[----:B------:R-:W-:Y:S02]  /*38f0*/  SHF.R.S32.HI R26, RZ, 0x1f, R7 ;  /* 0x0000001fff1a7819 */ /* 0x000fe40000011407 */
[C---:B------:R-:W-:Y:S01]  /*3900*/  LEA R13, P3, R7.reuse, R20, 0x1 ;  /* 0x00000014070d7211 */ /* 0x040fe200078608ff */
[----:B------:R0:W-:Y:S03]  /*3910*/  STS.U16 [R69+UR13+0x4e00], R134 ;  /* 0x004e008645007988 */ /* 0x0001e6000800040d */
[----:B------:R-:W-:-:S02]  /*3920*/  LEA.HI.X R7, R7, R17, R26, 0x1, P3 ;  /* 0x0000001107077211 */ /* 0x000fc400018f0c1a */
[----:B------:R-:W-:Y:S01]  /*3930*/  LEA R11, P3, R9, R20, 0x1 ;  /* 0x00000014090b7211 */ /* 0x000fe200078608ff */
[----:B------:R1:W-:Y:S01]  /*3940*/  STS.U16 [R69+UR13+0x4200], R136 ;  /* 0x0042008845007988 */ /* 0x0003e2000800040d */
[----:B0-----:R-:W-:-:S04]  /*3950*/  SHF.R.S32.HI R134, RZ, 0x1f, R9 ;  /* 0x0000001fff867819 */ /* 0x001fc80000011409 */
[-C--:B------:R-:W-:Y:S02]  /*3960*/  LEA.HI.X R134, R9, R17.reuse, R134, 0x1, P3 ;  /* 0x0000001109867211 */ /* 0x080fe400018f0c86 */
[----:B-1----:R-:W-:Y:S02]  /*3970*/  SHF.R.S32.HI R136, RZ, 0x1f, R19 ;  /* 0x0000001fff887819 */ /* 0x002fe40000011413 */
[----:B------:R-:W-:Y:S01]  /*3980*/  LEA R9, P3, R19, R20, 0x1 ;  /* 0x0000001413097211 */ /* 0x000fe200078608ff */
[-C--:B------:R-:W-:Y:S01]  /*3990*/  IMAD R156, R117, R104.reuse, RZ ;  /* 0x00000068759c7224 */ /* 0x080fe200078e02ff */
[----:B------:R-:W-:Y:S02]  /*39a0*/  LOP3.LUT R29, R107, 0x60, RZ, 0x3c, !PT ;  /* 0x000000606b1d7812 */ /* 0x000fe400078e3cff */
[----:B------:R-:W-:Y:S01]  /*39b0*/  LEA.HI.X R136, R19, R17, R136, 0x1, P3 ;  /* 0x0000001113887211 */ /* 0x000fe200018f0c88 */
[----:B------:R-:W-:Y:S02]  /*39c0*/  IMAD R19, R115, R104, RZ ;  /* 0x0000006873137224 */ /* 0x000fe400078e02ff */
[----:B------:R0:W-:Y:S01]  /*39d0*/  STS.U16 [R29+UR13+0x4700], R22 ;  /* 0x004700161d007988 */ /* 0x0001e2000800040d */
[----:B------:R-:W-:-:S02]  /*39e0*/  IMAD.SHL.U32 R25, R156, 0x2, RZ ;  /* 0x000000029c197824 */ /* 0x000fc400078e00ff */
[----:B------:R-:W-:Y:S02]  /*39f0*/  IMAD.SHL.U32 R27, R19, 0x2, RZ ;  /* 0x00000002131b7824 */ /* 0x000fe400078e00ff */
[----:B------:R-:W-:Y:S01]  /*3a00*/  IMAD R21, R125, R104, RZ ;  /* 0x000000687d157224 */ /* 0x000fe200078e02ff */
[----:B----4-:R1:W-:Y:S01]  /*3a10*/  STS.U16 [R29+UR13+0x4b00], R24 ;  /* 0x004b00181d007988 */ /* 0x0103e2000800040d */
[----:B------:R-:W-:-:S04]  /*3a20*/  IMAD.HI R156, R156, 0x2, RZ ;  /* 0x000000029c9c7827 */ /* 0x000fc800078e02ff */
[----:B0-----:R-:W-:Y:S01]  /*3a30*/  IMAD.HI R22, R19, 0x2, RZ ;  /* 0x0000000213167827 */ /* 0x001fe200078e02ff */
[----:B------:R-:W-:-:S03]  /*3a40*/  IADD3 R26, P5, P6, R27, UR8, R20 ;  /* 0x000000081b1a7c10 */ /* 0x000fc6000febe014 */
[----:B------:R-:W-:Y:S01]  /*3a50*/  IMAD R19, R135, R104, RZ ;  /* 0x0000006887137224 */ /* 0x000fe200078e02ff */
[--C-:B-1----:R-:W-:Y:S01]  /*3a60*/  IADD3 R24, P3, P4, R25, UR8, R20.reuse ;  /* 0x0000000819187c10 */ /* 0x102fe2000fc7e014 */
[----:B------:R-:W-:Y:S02]  /*3a70*/  IMAD.SHL.U32 R23, R21, 0x2, RZ ;  /* 0x0000000215177824 */ /* 0x000fe400078e00ff */
[----:B------:R-:W-:Y:S01]  /*3a80*/  IMAD.SHL.U32 R158, R19, 0x2, RZ ;  /* 0x00000002139e7824 */ /* 0x000fe200078e00ff */
[--C-:B------:R-:W-:Y:S02]  /*3a90*/  IADD3.X R27, PT, PT, R22, UR9, R17.reuse, P5, P6 ;  /* 0x00000009161b7c10 */ /* 0x100fe4000afec411 */
[--C-:B------:R-:W-:Y:S01]  /*3aa0*/  IADD3.X R25, PT, PT, R156, UR9, R17.reuse, P3, P4 ;  /* 0x000000099c197c10 */ /* 0x100fe20009fe8411 */
[----:B------:R-:W-:Y:S01]  /*3ab0*/  IMAD.HI R156, R21, 0x2, RZ ;  /* 0x00000002159c7827 */ /* 0x000fe200078e02ff */
[--C-:B------:R-:W-:Y:S02]  /*3ac0*/  IADD3 R22, P5, P6, R23, UR8, R20.reuse ;  /* 0x0000000817167c10 */ /* 0x100fe4000febe014 */
[----:B------:R-:W-:Y:S01]  /*3ad0*/  IADD3 R20, P3, P4, R158, UR8, R20 ;  /* 0x000000089e147c10 */ /* 0x000fe2000fc7e014 */
[----:B------:R-:W-:Y:S01]  /*3ae0*/  IMAD.HI R158, R19, 0x2, RZ ;  /* 0x00000002139e7827 */ /* 0x000fe200078e02ff */
[----:B------:R-:W-:Y:S01]  /*3af0*/  STS.U16 [R29+UR13+0x4f00], R138 ;  /* 0x004f008a1d007988 */ /* 0x000fe2000800040d */
[----:B------:R-:W-:-:S02]  /*3b00*/  IADD3.X R23, PT, PT, R156, UR9, R17, P5, P6 ;  /* 0x000000099c177c10 */ /* 0x000fc4000afec411 */
[----:B------:R-:W-:Y:S02]  /*3b10*/  IADD3 R18, P5, PT, R18, UR8, RZ ;  /* 0x0000000812127c10 */ /* 0x000fe4000ffbe0ff */
[----:B------:R-:W-:Y:S02]  /*3b20*/  IADD3.X R21, PT, PT, R158, UR9, R17, P3, P4 ;  /* 0x000000099e157c10 */ /* 0x000fe40009fe8411 */
[----:B------:R-:W-:Y:S02]  /*3b30*/  IADD3 R16, P6, PT, R16, UR8, RZ ;  /* 0x0000000810107c10 */ /* 0x000fe4000ffde0ff */
[----:B------:R-:W-:Y:S01]  /*3b40*/  IADD3 R14, P3, PT, R14, UR8, RZ ;  /* 0x000000080e0e7c10 */ /* 0x000fe2000ff7e0ff */
[----:B------:R-:W-:Y:S04]  /*3b50*/  STS.U16 [R29+UR13+0x4300], R140 ;  /* 0x0043008c1d007988 */ /* 0x000fe8000800040d */
[----:B------:R-:W-:Y:S04]  /*3b60*/  STS.U16 [R107+UR13], R142 ;  /* 0x0000008e6b007988 */ /* 0x000fe8000800040d */
[----:B------:R-:W-:Y:S04]  /*3b70*/  STS.U16 [R107+UR13+0x200], R144 ;  /* 0x000200906b007988 */ /* 0x000fe8000800040d */
[----:B------:R-:W-:Y:S04]  /*3b80*/  STS.U16 [R107+UR13+0x400], R146 ;  /* 0x000400926b007988 */ /* 0x000fe8000800040d */
[----:B------:R-:W-:Y:S04]  /*3b90*/  STS.U16 [R107+UR13+0x600], R148 ;  /* 0x000600946b007988 */ /* 0x000fe8000800040d */
[----:B------:R-:W-:Y:S04]  /*3ba0*/  STS.U16 [R107+UR13+0x800], R150 ;  /* 0x000800966b007988 */ /* 0x000fe8000800040d */
[----:B------:R-:W-:Y:S04]  /*3bb0*/  STS.U16 [R107+UR13+0xa00], R152 ;  /* 0x000a00986b007988 */ /* 0x000fe8000800040d */
[----:B------:R-:W-:Y:S04]  /*3bc0*/  STS.U16 [R107+UR13+0xc00], R154 ;  /* 0x000c009a6b007988 */ /* 0x000fe8000800040d */
[----:B------:R0:W-:Y:S04]  /*3bd0*/  STS.U16 [R107+UR13+0xe00], R112 ;  /* 0x000e00706b007988 */ /* 0x0001e8000800040d */
[----:B------:R-:W-:Y:S04]  /*3be0*/  STS.U16 [R107+UR13+0x1000], R114 ;  /* 0x001000726b007988 */ /* 0x000fe8000800040d */
[----:B------:R-:W-:Y:S04]  /*3bf0*/  STS.U16 [R107+UR13+0x1200], R116 ;  /* 0x001200746b007988 */ /* 0x000fe8000800040d */
[----:B------:R-:W-:Y:S04]  /*3c00*/  STS.U16 [R107+UR13+0x1400], R118 ;  /* 0x001400766b007988 */ /* 0x000fe8000800040d */
[----:B------:R-:W-:Y:S04]  /*3c10*/  STS.U16 [R107+UR13+0x1600], R120 ;  /* 0x001600786b007988 */ /* 0x000fe8000800040d */
[----:B------:R-:W-:Y:S04]  /*3c20*/  STS.U16 [R107+UR13+0x1800], R122 ;  /* 0x0018007a6b007988 */ /* 0x000fe8000800040d */
[----:B------:R-:W-:Y:S04]  /*3c30*/  STS.U16 [R107+UR13+0x1a00], R124 ;  /* 0x001a007c6b007988 */ /* 0x000fe8000800040d */
[----:B------:R-:W-:Y:S04]  /*3c40*/  STS.U16 [R107+UR13+0x1c00], R126 ;  /* 0x001c007e6b007988 */ /* 0x000fe8000800040d */
[----:B------:R-:W-:Y:S04]  /*3c50*/  STS.U16 [R107+UR13+0x1e00], R128 ;  /* 0x001e00806b007988 */ /* 0x000fe8000800040d */
[----:B------:R1:W-:Y:S04]  /*3c60*/  STS.U16 [R106+UR13+0x100], R139 ;  /* 0x0001008b6a007988 */ /* 0x0003e8000800040d */
        /* <DEDUP_REMOVED lines=14> */
[----:B------:R2:W-:Y:S01]  /*3d50*/  STS.U16 [R106+UR13+0x1f00], R132 ;  /* 0x001f00846a007988 */ /* 0x0005e2000800040d */
[----:B------:R3:W-:Y:S06]  /*3d60*/  MEMBAR.ALL.CTA ;  /* 0x0000000000007992 */ /* 0x0007ec0000008000 */
[----:B---3--:R-:W3:Y:S02]  /*3d70*/  FENCE.VIEW.ASYNC.S ;  /* 0x00000000000073c6 */ /* 0x008ee40000000000 */
[----:B---3--:R-:W-:Y:S01]  /*3d80*/  BAR.SYNC.DEFER_BLOCKING 0x0 ;  /* 0x0000000000007b1d */ /* 0x008fe20000010000 */
[----:B------:R-:W-:-:S02]  /*3d90*/  IADD3 R12, P4, PT, R12, UR8, RZ ;  /* 0x000000080c0c7c10 */ /* 0x000fc4000ff9e0ff */
[----:B------:R-:W-:Y:S02]  /*3da0*/  IADD3.X R19, PT, PT, R10, UR9, RZ, P5, !PT ;  /* 0x000000090a137c10 */ /* 0x000fe4000affe4ff */
[----:B------:R-:W-:Y:S02]  /*3db0*/  IADD3 R10, P5, PT, R15, UR8, RZ ;  /* 0x000000080f0a7c10 */ /* 0x000fe4000ffbe0ff */
[----:B------:R-:W-:Y:S02]  /*3dc0*/  IADD3.X R17, PT, PT, R8, UR9, RZ, P6, !PT ;  /* 0x0000000908117c10 */ /* 0x000fe4000b7fe4ff */
[----:B0-----:R-:W-:Y:S02]  /*3dd0*/  SHF.R.S32.HI R112, RZ, 0x1f, R108 ;  /* 0x0000001fff707819 */ /* 0x001fe4000001146c */
[----:B------:R-:W-:Y:S02]  /*3de0*/  IADD3 R8, P6, PT, R13, UR8, RZ ;  /* 0x000000080d087c10 */ /* 0x000fe4000ffde0ff */
[----:B------:R-:W-:-:S02]  /*3df0*/  IADD3.X R15, PT, PT, R6, UR9, RZ, P3, !PT ;  /* 0x00000009060f7c10 */ /* 0x000fc40009ffe4ff */
[----:B------:R-:W-:Y:S02]  /*3e00*/  IADD3 R6, P3, PT, R11, UR8, RZ ;  /* 0x000000080b067c10 */ /* 0x000fe4000ff7e0ff */
[----:B------:R-:W-:Y:S02]  /*3e10*/  IADD3.X R13, PT, PT, R4, UR9, RZ, P4, !PT ;  /* 0x00000009040d7c10 */ /* 0x000fe4000a7fe4ff */
[----:B------:R-:W-:Y:S02]  /*3e20*/  IADD3 R4, P4, PT, R9, UR8, RZ ;  /* 0x0000000809047c10 */ /* 0x000fe4000ff9e0ff */
[----:B------:R-:W-:Y:S02]  /*3e30*/  LEA.HI R112, R112, R108, RZ, 0x5 ;  /* 0x0000006c70707211 */ /* 0x000fe400078f28ff */
[----:B------:R-:W-:Y:S02]  /*3e40*/  IADD3.X R9, PT, PT, R7, UR9, RZ, P6, !PT ;  /* 0x0000000907097c10 */ /* 0x000fe4000b7fe4ff */
[----:B------:R-:W-:-:S02]  /*3e50*/  IADD3.X R7, PT, PT, R134, UR9, RZ, P3, !PT ;  /* 0x0000000986077c10 */ /* 0x000fc40009ffe4ff */
[----:B------:R-:W-:Y:S02]  /*3e60*/  ISETP.LT.OR P3, PT, R108, 0x20, P0 ;  /* 0x000000206c00780c */ /* 0x000fe40000761670 */
[----:B------:R-:W-:-:S04]  /*3e70*/  SHF.R.S32.HI R112, RZ, 0x5, R112 ;  /* 0x00000005ff707819 */ /* 0x000fc80000011470 */
[----:B------:R-:W-:Y:S01]  /*3e80*/  VIMNMX R112, PT, PT, R112, 0x1, !PT ;  /* 0x0000000170707848 */ /* 0x000fe20007fe0100 */
[----:B-1----:R-:W-:Y:S01]  /*3e90*/  IMAD.SHL.U32 R139, R104, 0x20, RZ ;  /* 0x00000020688b7824 */ /* 0x002fe200078e00ff */
[----:B------:R-:W-:Y:S01]  /*3ea0*/  IADD3.X R11, PT, PT, R5, UR9, RZ, P5, !PT ;  /* 0x00000009050b7c10 */ /* 0x000fe2000affe4ff */
[----:B------:R-:W-:Y:S02]  /*3eb0*/  UMOV UR6, URZ ;  /* 0x000000ff00067c82 */ /* 0x000fe40008000000 */
[----:B------:R-:W-:Y:S01]  /*3ec0*/  VIADD R104, R112, 0xffffffff ;  /* 0xffffffff70687836 */ /* 0x000fe20000000000 */
[----:B------:R-:W-:Y:S01]  /*3ed0*/  IADD3.X R5, PT, PT, R136, UR9, RZ, P4, !PT ;  /* 0x0000000988057c10 */ /* 0x000fe2000a7fe4ff */
[----:B------:R-:W-:-:S03]  /*3ee0*/  IMAD.SHL.U32 R105, R105, 0x20, RZ ;  /* 0x0000002069697824 */ /* 0x000fc600078e00ff */
[----:B------:R-:W-:Y:S01]  /*3ef0*/  ISETP.NE.U32.AND P4, PT, R104, RZ, PT ;  /* 0x000000ff6800720c */ /* 0x000fe20003f85070 */
[----:B--2---:R-:W-:-:S12]  /*3f00*/  @P3 BRA `(.L_x_6) ;  /* 0x0000000000683947 */ /* 0x004fd80003800000 */
[----:B------:R-:W-:Y:S02]  /*3f10*/  UIADD3 UR4, UPT, UPT, UR13, 0x4000, URZ ;  /* 0x000040000d047890 */ /* 0x000fe4000fffe0ff */
[----:B------:R-:W-:Y:S02]  /*3f20*/  USHF.R.U32.HI UR10, URZ, 0x4, UR13 ;  /* 0x00000004ff0a7899 */ /* 0x000fe4000801160d */
[----:B------:R-:W-:Y:S02]  /*3f30*/  USHF.R.U32.HI UR4, URZ, 0x4, UR4 ;  /* 0x00000004ff047899 */ /* 0x000fe40008011604 */
[----:B------:R-:W-:Y:S02]  /*3f40*/  USGXT.U32 UR10, UR10, 0xe ;  /* 0x0000000e0a0a789a */ /* 0x000fe40008000000 */
[----:B------:R-:W-:Y:S01]  /*3f50*/  USGXT.U32 UR8, UR4, 0xe ;  /* 0x0000000e0408789a */ /* 0x000fe20008000000 */
[----:B------:R-:W-:Y:S01]  /*3f60*/  UMOV UR16, 0x80 ;  /* 0x0000008000107882 */ /* 0x000fe20000000000 */
[----:B------:R-:W-:Y:S01]  /*3f70*/  UMOV UR17, 0x40004040 ;  /* 0x4000404000117882 */ /* 0x000fe20000000000 */
[----:B------:R-:W-:Y:S01]  /*3f80*/  UMOV UR18, 0xfffffffe ;  /* 0xfffffffe00127882 */ /* 0x000fe20000000000 */
[----:B------:R-:W-:Y:S01]  /*3f90*/  UMOV UR19, 0x7fffbfdf ;  /* 0x7fffbfdf00137882 */ /* 0x000fe20000000000 */
[----:B------:R-:W-:Y:S01]  /*3fa0*/  UMOV UR11, URZ ;  /* 0x000000ff000b7c82 */ /* 0x000fe20008000000 */
[----:B------:R-:W-:Y:S01]  /*3fb0*/  UMOV UR9, URZ ;  /* 0x000000ff00097c82 */ /* 0x000fe20008000000 */
[----:B------:R-:W-:-:S02]  /*3fc0*/  UIADD3.64 UR18, UPT, UPT, UR10, -UR18, URZ ;  /* 0x800000120a127297 */ /* 0x000fc4000fffe0ff */
[----:B------:R-:W-:Y:S01]  /*3fd0*/  UIADD3.64 UR16, UPT, UPT, UR8, UR16, URZ ;  /* 0x0000001008107297 */ /* 0x000fe2000fffe0ff */
[----:B------:R-:W-:Y:S01]  /*3fe0*/  UMOV UR20, 0x0 ;  /* 0x0000000000147882 */ /* 0x000fe20000000000 */
[----:B------:R-:W-:Y:S01]  /*3ff0*/  UMOV UR21, 0x4208490 ;  /* 0x0420849000157882 */ /* 0x000fe20000000000 */
[----:B------:R-:W-:Y:S01]  /*4000*/  UMOV UR4, UR15 ;  /* 0x0000000f00047c82 */ /* 0x000fe20008000000 */
[----:B------:R-:W-:Y:S01]  /*4010*/  UMOV UR5, URZ ;  /* 0x000000ff00057c82 */ /* 0x000fe20008000000 */
[----:B------:R-:W-:Y:S01]  /*4020*/  UMOV UR11, 0x80004020 ;  /* 0x80004020000b7882 */ /* 0x000fe20000000000 */
[----:B------:R-:W-:Y:S01]  /*4030*/  UMOV UR9, 0x40004040 ;  /* 0x4000404000097882 */ /* 0x000fe20000000000 */
[----:B------:R-:W-:Y:S01]  /*4040*/  UMOV UR22, 0x0 ;  /* 0x0000000000167882 */ /* 0x000fe20000000000 */
[----:B------:R-:W-:Y:S01]  /*4050*/  UMOV UR23, 0x4208490 ;  /* 0x0420849000177882 */ /* 0x000fe20000000000 */
[----:B------:R-:W-:Y:S01]  /*4060*/  UMOV UR4, UR4 ;  /* 0x0000000400047c82 */ /* 0x000fe20008000000 */
[----:B------:R0:W-:Y:S01]  /*4070*/  UTCHMMA gdesc[UR8], gdesc[UR10], tmem[UR12], tmem[UR20], idesc[UR21], !UPT ;  /* 0x00ff140a080075ea */ /* 0x0001e2000f80000c */
[----:B------:R0:W-:Y:S01]  /*4080*/  UTCHMMA gdesc[UR16], gdesc[UR18], tmem[UR12], tmem[UR22], idesc[UR23], UPT ;  /* 0x00ff1612100075ea */ /* 0x0001e2000b80000c */
[----:B------:R0:W-:Y:S01]  /*4090*/  UTCBAR [UR4], URZ ;  /* 0x000000ff040073e9 */ /* 0x0001e200080000ff */
[----:B------:R-:W-:Y:S01]  /*40a0*/  NOP ;  /* 0x0000000000007918 */ /* 0x000fe20000000000 */
.L_x_6:
[----:B------:R-:W-:Y:S05]  /*40b0*/  @!P4 BRA `(.L_x_7) ;  /* 0x00000010001cc947 */ /* 0x000fea0003800000 */
[----:B0-----:R-:W-:Y:S01]  /*40c0*/  UIADD3 UR4, UPT, UPT, UR13, 0x5000, URZ ;  /* 0x000050000d047890 */ /* 0x001fe2000fffe0ff */
[----:B------:R-:W-:Y:S01]  /*40d0*/  VIADD R28, R28, 0xffffffe0 ;  /* 0xffffffe01c1c7836 */ /* 0x000fe20000000000 */
        /* <DEDUP_REMOVED lines=11> */
[----:B------:R-:W-:-:S02]  /*4190*/  UIADD3.64 UR16, UPT, UPT, UR8, UR16, URZ ;  /* 0x0000001008107297 */ /* 0x000fc4000fffe0ff */
[----:B------:R-:W-:Y:S01]  /*41a0*/  UIADD3.64 UR18, UPT, UPT, UR10, -UR18, URZ ;  /* 0x800000120a127297 */ /* 0x000fe2000fffe0ff */
[----:B------:R-:W-:Y:S01]  /*41b0*/  UMOV UR5, 0x1 ;  /* 0x0000000100057882 */ /* 0x000fe20000000000 */
[----:B------:R-:W-:-:S10]  /*41c0*/  UMOV UR4, URZ ;  /* 0x000000ff00047c82 */ /* 0x000fd40008000000 */
.L_x_10:
[----:B------:R-:W-:Y:S01]  /*41d0*/  USHF.L.U32 UR6, UR6, 0x1f, URZ ;  /* 0x0000001f06067899 */ /* 0x000fe200080006ff */
[----:B------:R-:W-:Y:S01]  /*41e0*/  ISETP.GE.AND P3, PT, R3, R28, PT ;  /* 0x0000001c0300720c */ /* 0x000fe20003f66270 */
[----:B------:R-:W-:-:S04]  /*41f0*/  IMAD.WIDE R26, R139, 0x2, R26 ;  /* 0x000000028b1a7825 */ /* 0x000fc800078e021a */
[----:B0-----:R-:W-:-:S04]  /*4200*/  IMAD.U32 R112, RZ, RZ, UR6 ;  /* 0x00000006ff707e24 */ /* 0x001fc8000f8e00ff */
[----:B------:R-:W0:Y:S02]  /*4210*/  SYNCS.PHASECHK.TRANS64.TRYWAIT P4, [UR15], R112 ;  /* 0x00000070ff0075a7 */ /* 0x000e24000808110f */
[----:B0-----:R-:W-:Y:S05]  /*4220*/  @!P4 BRA `(.L_x_8) ;  /* 0x00000030003cc947 */ /* 0x001fea0003800000 */
.L_x_16:
[----:B------:R-:W-:Y:S01]  /*4230*/  PRMT R118, RZ, 0x7610, R118 ;  /* 0x00007610ff767816 */ /* 0x000fe20000000076 */
[----:B------:R-:W-:Y:S01]  /*4240*/  IMAD.WIDE R30, R139, 0x2, R30 ;  /* 0x000000028b1e7825 */ /* 0x000fe200078e021e */
[-C--:B------:R-:W-:Y:S02]  /*4250*/  ISETP.GE.AND P4, PT, R131, R28.reuse, PT ;  /* 0x0000001c8300720c */ /* 0x080fe40003f86270 */
[-C--:B------:R-:W-:Y:S01]  /*4260*/  ISETP.GE.AND P5, PT, R133, R28.reuse, PT ;  /* 0x0000001c8500720c */ /* 0x080fe20003fa6270 */
[----:B------:R-:W-:Y:S01]  /*4270*/  IMAD.WIDE R32, R139, 0x2, R32 ;  /* 0x000000028b207825 */ /* 0x000fe200078e0220 */
[-C--:B------:R-:W-:Y:S01]  /*4280*/  ISETP.GE.AND P6, PT, R109, R28.reuse, PT ;  /* 0x0000001c6d00720c */ /* 0x080fe20003fc6270 */
[----:B------:R-:W2:Y:S01]  /*4290*/  @!P3 LDG.E.U16 R118, desc[UR26][R30.64] ;  /* 0x0000001a1e76b981 */ /* 0x000ea2000c1e1500 */
[----:B------:R-:W-:Y:S01]  /*42a0*/  ISETP.GE.AND P3, PT, R111, R28, PT ;  /* 0x0000001c6f00720c */ /* 0x000fe20003f66270 */
[----:B------:R-:W-:Y:S01]  /*42b0*/  IMAD.WIDE R16, R139, 0x2, R16 ;  /* 0x000000028b107825 */ /* 0x000fe200078e0210 */
[----:B------:R-:W-:-:S02]  /*42c0*/  PRMT R141, RZ, 0x7610, R141 ;  /* 0x00007610ff8d7816 */ /* 0x000fc4000000008d */
[----:B------:R-:W-:Y:S01]  /*42d0*/  PRMT R120, RZ, 0x7610, R120 ;  /* 0x00007610ff787816 */ /* 0x000fe20000000078 */
[C---:B------:R-:W-:Y:S01]  /*42e0*/  IMAD.WIDE R18, R139.reuse, 0x2, R18 ;  /* 0x000000028b127825 */ /* 0x040fe200078e0212 */
[----:B------:R-:W-:Y:S02]  /*42f0*/  PRMT R124, RZ, 0x7610, R124 ;  /* 0x00007610ff7c7816 */ /* 0x000fe4000000007c */
[----:B------:R-:W-:Y:S01]  /*4300*/  PRMT R143, RZ, 0x7610, R143 ;  /* 0x00007610ff8f7816 */ /* 0x000fe2000000008f */
[----:B------:R-:W-:Y:S01]  /*4310*/  IMAD.WIDE R34, R139, 0x2, R34 ;  /* 0x000000028b227825 */ /* 0x000fe200078e0222 */
[----:B------:R-:W3:Y:S01]  /*4320*/  @!P4 LDG.E.U16 R141, desc[UR26][R32.64] ;  /* 0x0000001a208dc981 */ /* 0x000ee2000c1e1500 */
[-C--:B------:R-:W-:Y:S02]  /*4330*/  ISETP.GE.AND P4, PT, R121, R28.reuse, PT ;  /* 0x0000001c7900720c */ /* 0x080fe40003f86270 */
[----:B------:R-:W-:Y:S01]  /*4340*/  IMAD.WIDE R14, R139, 0x2, R14 ;  /* 0x000000028b0e7825 */ /* 0x000fe200078e020e */
[----:B------:R-:W4:Y:S01]  /*4350*/  @!P5 LDG.E.U16 R120, desc[UR26][R34.64] ;  /* 0x0000001a2278d981 */ /* 0x000f22000c1e1500 */
[----:B------:R-:W-:-:S03]  /*4360*/  ISETP.GE.AND P5, PT, R113, R28, PT ;  /* 0x0000001c7100720c */ /* 0x000fc60003fa6270 */
[----:B------:R-:W5:Y:S01]  /*4370*/  @!P6 LDG.E.U16 R124, desc[UR26][R18.64] ;  /* 0x0000001a127ce981 */ /* 0x000f62000c1e1500 */
[----:B------:R-:W-:-:S03]  /*4380*/  ISETP.GE.AND P6, PT, R119, R28, PT ;  /* 0x0000001c7700720c */ /* 0x000fc60003fc6270 */
[----:B------:R-:W3:Y:S01]  /*4390*/  @!P3 LDG.E.U16 R143, desc[UR26][R16.64] ;  /* 0x0000001a108fb981 */ /* 0x000ee2000c1e1500 */
[-C--:B------:R-:W-:Y:S02]  /*43a0*/  ISETP.GE.AND P3, PT, R115, R28.reuse, PT ;  /* 0x0000001c7300720c */ /* 0x080fe40003f66270 */
[----:B------:R-:W-:Y:S01]  /*43b0*/  PRMT R126, RZ, 0x7610, R126 ;  /* 0x00007610ff7e7816 */ /* 0x000fe2000000007e */
[C---:B------:R-:W-:Y:S01]  /*43c0*/  IMAD.WIDE R8, R139.reuse, 0x2, R8 ;  /* 0x000000028b087825 */ /* 0x040fe200078e0208 */
[----:B------:R-:W-:Y:S02]  /*43d0*/  PRMT R128, RZ, 0x7610, R128 ;  /* 0x00007610ff807816 */ /* 0x000fe40000000080 */
[----:B------:R-:W-:Y:S01]  /*43e0*/  PRMT R145, RZ, 0x7610, R145 ;  /* 0x00007610ff917816 */ /* 0x000fe20000000091 */
[----:B------:R-:W-:Y:S01]  /*43f0*/  IMAD.WIDE R10, R139, 0x2, R10 ;  /* 0x000000028b0a7825 */ /* 0x000fe200078e020a */
[----:B------:R-:W-:Y:S01]  /*4400*/  PRMT R132, RZ, 0x7610, R132 ;  /* 0x00007610ff847816 */ /* 0x000fe20000000084 */
[----:B------:R-:W3:Y:S01]  /*4410*/  @!P4 LDG.E.U16 R126, desc[UR26][R14.64] ;  /* 0x0000001a0e7ec981 */ /* 0x000ee2000c1e1500 */
[----:B------:R-:W-:-:S03]  /*4420*/  ISETP.GE.AND P4, PT, R117, R28, PT ;  /* 0x0000001c7500720c */ /* 0x000fc60003f86270 */
[----:B------:R-:W3:Y:S01]  /*4430*/  @!P5 LDG.E.U16 R128, desc[UR26][R10.64] ;  /* 0x0000001a0a80d981 */ /* 0x000ee2000c1e1500 */
[----:B------:R-:W-:-:S03]  /*4440*/  ISETP.GE.AND P5, PT, R123, R28, PT ;  /* 0x0000001c7b00720c */ /* 0x000fc60003fa6270 */
[----:B------:R-:W4:Y:S01]  /*4450*/  @!P6 LDG.E.U16 R145, desc[UR26][R8.64] ;  /* 0x0000001a0891e981 */ /* 0x000f22000c1e1500 */
[----:B------:R-:W-:-:S03]  /*4460*/  ISETP.GE.AND P6, PT, R125, R28, PT ;  /* 0x0000001c7d00720c */ /* 0x000fc60003fc6270 */
[----:B------:R-:W4:Y:S01]  /*4470*/  @!P3 LDG.E.U16 R132, desc[UR26][R26.64] ;  /* 0x0000001a1a84b981 */ /* 0x000f22000c1e1500 */
[-C--:B------:R-:W-:Y:S01]  /*4480*/  ISETP.GE.AND P3, PT, R137, R28.reuse, PT ;  /* 0x0000001c8900720c */ /* 0x080fe20003f66270 */
[C---:B------:R-:W-:Y:S01]  /*4490*/  IMAD.WIDE R24, R139.reuse, 0x2, R24 ;  /* 0x000000028b187825 */ /* 0x040fe200078e0218 */
[----:B------:R-:W-:Y:S02]  /*44a0*/  PRMT R147, RZ, 0x7610, R147 ;  /* 0x00007610ff937816 */ /* 0x000fe40000000093 */
[----:B------:R-:W-:Y:S01]  /*44b0*/  PRMT R130, RZ, 0x7610, R130 ;  /* 0x00007610ff827816 */ /* 0x000fe20000000082 */
[C---:B------:R-:W-:Y:S01]  /*44c0*/  IMAD.WIDE R22, R139.reuse, 0x2, R22 ;  /* 0x000000028b167825 */ /* 0x040fe200078e0216 */
[----:B------:R-:W-:Y:S02]  /*44d0*/  PRMT R134, RZ, 0x7610, R134 ;  /* 0x00007610ff867816 */ /* 0x000fe40000000086 */
[----:B------:R-:W-:Y:S01]  /*44e0*/  PRMT R122, RZ, 0x7610, R122 ;  /* 0x00007610ff7a7816 */ /* 0x000fe2000000007a */
[C---:B------:R-:W-:Y:S01]  /*44f0*/  IMAD.WIDE R6, R139.reuse, 0x2, R6 ;  /* 0x000000028b067825 */ /* 0x040fe200078e0206 */
[----:B------:R-:W4:Y:S03]  /*4500*/  @!P4 LDG.E.U16 R147, desc[UR26][R24.64] ;  /* 0x0000001a1893c981 */ /* 0x000f26000c1e1500 */
[----:B------:R-:W-:Y:S01]  /*4510*/  IMAD.WIDE R102, R139, 0x2, R102 ;  /* 0x000000028b667825 */ /* 0x000fe200078e0266 */
[----:B------:R-:W4:Y:S04]  /*4520*/  @!P5 LDG.E.U16 R130, desc[UR26][R6.64] ;  /* 0x0000001a0682d981 */ /* 0x000f28000c1e1500 */
[----:B------:R-:W4:Y:S04]  /*4530*/  @!P6 LDG.E.U16 R134, desc[UR26][R22.64] ;  /* 0x0000001a1686e981 */ /* 0x000f28000c1e1500 */
[----:B------:R-:W4:Y:S01]  /*4540*/  @!P3 LDG.E.U16 R122, desc[UR26][R102.64] ;  /* 0x0000001a667ab981 */ /* 0x000f22000c1e1500 */
[----:B------:R-:W-:-:S02]  /*4550*/  ISETP.GE.AND P3, PT, R127, R28, PT ;  /* 0x0000001c7f00720c */ /* 0x000fc40003f66270 */
[-C--:B------:R-:W-:Y:S02]  /*4560*/  ISETP.GE.AND P4, PT, R129, R28.reuse, PT ;  /* 0x0000001c8100720c */ /* 0x080fe40003f86270 */
[----:B------:R-:W-:Y:S01]  /*4570*/  ISETP.GE.AND P5, PT, R135, R28, PT ;  /* 0x0000001c8700720c */ /* 0x000fe20003fa6270 */
[C---:B------:R-:W-:Y:S01]  /*4580*/  IMAD.WIDE R20, R139.reuse, 0x2, R20 ;  /* 0x000000028b147825 */ /* 0x040fe200078e0214 */
[----:B------:R-:W-:Y:S02]  /*4590*/  PRMT R112, RZ, 0x7610, R112 ;  /* 0x00007610ff707816 */ /* 0x000fe40000000070 */
[----:B------:R-:W-:Y:S01]  /*45a0*/  PRMT R114, RZ, 0x7610, R114 ;  /* 0x00007610ff727816 */ /* 0x000fe20000000072 */
[----:B------:R-:W-:Y:S01]  /*45b0*/  IMAD.WIDE R4, R139, 0x2, R4 ;  /* 0x000000028b047825 */ /* 0x000fe200078e0204 */
[----:B------:R-:W-:-:S03]  /*45c0*/  PRMT R116, RZ, 0x7610, R116 ;  /* 0x00007610ff747816 */ /* 0x000fc60000000074 */
[----:B------:R-:W-:Y:S02]  /*45d0*/  IMAD.WIDE R12, R139, 0x2, R12 ;  /* 0x000000028b0c7825 */ /* 0x000fe400078e020c */
[----:B------:R-:W4:Y:S04]  /*45e0*/  @!P4 LDG.E.U16 R114, desc[UR26][R4.64] ;  /* 0x0000001a0472c981 */ /* 0x000f28000c1e1500 */
[----:B------:R-:W4:Y:S04]  /*45f0*/  @!P3 LDG.E.U16 R112, desc[UR26][R12.64] ;  /* 0x0000001a0c70b981 */ /* 0x000f28000c1e1500 */
[----:B------:R-:W4:Y:S01]  /*4600*/  @!P5 LDG.E.U16 R116, desc[UR26][R20.64] ;  /* 0x0000001a1474d981 */ /* 0x000f22000c1e1500 */
[----:B------:R-:W-:Y:S01]  /*4610*/  BAR.SYNC.DEFER_BLOCKING 0x0 ;  /* 0x0000000000007b1d */ /* 0x000fe20000010000 */
[----:B------:R-:W-:Y:S01]  /*4620*/  ISETP.GE.AND P3, PT, R110, R28, PT ;  /* 0x0000001c6e00720c */ /* 0x000fe20003f66270 */
[----:B------:R-:W-:Y:S01]  /*4630*/  IMAD.WIDE R98, R105, 0x2, R98 ;  /* 0x0000000269627825 */ /* 0x000fe200078e0262 */
[----:B------:R-:W-:-:S02]  /*4640*/  PRMT R136, RZ, 0x7610, R136 ;  /* 0x00007610ff887816 */ /* 0x000fc40000000088 */
[----:B------:R-:W-:Y:S01]  /*4650*/  PRMT R138, RZ, 0x7610, R138 ;  /* 0x00007610ff8a7816 */ /* 0x000fe2000000008a */
[C---:B------:R-:W-:Y:S01]  /*4660*/  IMAD.WIDE R94, R105.reuse, 0x2, R94 ;  /* 0x00000002695e7825 */ /* 0x040fe200078e025e */
[----:B------:R-:W-:Y:S02]  /*4670*/  PRMT R140, RZ, 0x7610, R140 ;  /* 0x00007610ff8c7816 */ /* 0x000fe4000000008c */
[----:B------:R-:W-:Y:S01]  /*4680*/  PRMT R142, RZ, 0x7610, R142 ;  /* 0x00007610ff8e7816 */ /* 0x000fe2000000008e */
[C---:B------:R-:W-:Y:S01]  /*4690*/  IMAD.WIDE R90, R105.reuse, 0x2, R90 ;  /* 0x00000002695a7825 */ /* 0x040fe200078e025a */
[----:B------:R-:W-:Y:S02]  /*46a0*/  PRMT R144, RZ, 0x7610, R144 ;  /* 0x00007610ff907816 */ /* 0x000fe40000000090 */
[----:B------:R-:W-:Y:S01]  /*46b0*/  PRMT R148, RZ, 0x7610, R148 ;  /* 0x00007610ff947816 */ /* 0x000fe20000000094 */
[----:B------:R-:W-:Y:S01]  /*46c0*/  IMAD.WIDE R86, R105, 0x2, R86 ;  /* 0x0000000269567825 */ /* 0x000fe200078e0256 */
[----:B------:R-:W-:-:S02]  /*46d0*/  PRMT R152, RZ, 0x7610, R152 ;  /* 0x00007610ff987816 */ /* 0x000fc40000000098 */
[----:B------:R-:W-:Y:S01]  /*46e0*/  PRMT R149, RZ, 0x7610, R149 ;  /* 0x00007610ff957816 */ /* 0x000fe20000000095 */
[C---:B------:R-:W-:Y:S01]  /*46f0*/  IMAD.WIDE R82, R105.reuse, 0x2, R82 ;  /* 0x0000000269527825 */ /* 0x040fe200078e0252 */
[----:B------:R-:W-:Y:S02]  /*4700*/  PRMT R151, RZ, 0x7610, R151 ;  /* 0x00007610ff977816 */ /* 0x000fe40000000097 */
[----:B------:R-:W-:Y:S01]  /*4710*/  PRMT R153, RZ, 0x7610, R153 ;  /* 0x00007610ff997816 */ /* 0x000fe20000000099 */
[C---:B------:R-:W-:Y:S01]  /*4720*/  IMAD.WIDE R78, R105.reuse, 0x2, R78 ;  /* 0x00000002694e7825 */ /* 0x040fe200078e024e */
[----:B------:R-:W-:Y:S01]  /*4730*/  PRMT R155, RZ, 0x7610, R155 ;  /* 0x00007610ff9b7816 */ /* 0x000fe2000000009b */
[----:B------:R-:W4:Y:S01]  /*4740*/  @!P3 LDG.E.U16 R140, desc[UR26][R82.64] ;  /* 0x0000001a528cb981 */ /* 0x000f22000c1e1500 */
        /* <DEDUP_REMOVED lines=15> */
[----:B------:R-:W4:Y:S02]  /*4840*/  @!P3 LDG.E.U16 R144, desc[UR26][R90.64] ;  /* 0x0000001a5a90b981 */ /* 0x000f24000c1e1500 */
[----:B------:R-:W-:-:S02]  /*4850*/  IMAD.WIDE R56, R105, 0x2, R56 ;  /* 0x0000000269387825 */ /* 0x000fc400078e0238 */
[----:B------:R-:W4:Y:S02]  /*4860*/  @!P3 LDG.E.U16 R148, desc[UR26][R94.64] ;  /* 0x0000001a5e94b981 */ /* 0x000f24000c1e1500 */
[C---:B------:R-:W-:Y:S02]  /*4870*/  IMAD.WIDE R52, R105.reuse, 0x2, R52 ;  /* 0x0000000269347825 */ /* 0x040fe400078e0234 */
[----:B------:R-:W4:Y:S02]  /*4880*/  @!P3 LDG.E.U16 R152, desc[UR26][R98.64] ;  /* 0x0000001a6298b981 */ /* 0x000f24000c1e1500 */
[----:B------:R-:W-:-:S04]  /*4890*/  IMAD.WIDE R48, R105, 0x2, R48 ;  /* 0x0000000269307825 */ /* 0x000fc800078e0230 */
[----:B------:R-:W-:-:S04]  /*48a0*/  IMAD.WIDE R44, R105, 0x2, R44 ;  /* 0x00000002692c7825 */ /* 0x000fc800078e022c */
[----:B------:R-:W-:-:S04]  /*48b0*/  IMAD.WIDE R40, R105, 0x2, R40 ;  /* 0x0000000269287825 */ /* 0x000fc800078e0228 */
[----:B------:R-:W-:-:S04]  /*48c0*/  IMAD.WIDE R36, R105, 0x2, R36 ;  /* 0x0000000269247825 */ /* 0x000fc800078e0224 */
[----:B------:R-:W-:-:S04]  /*48d0*/  IMAD.WIDE R96, R105, 0x2, R96 ;  /* 0x0000000269607825 */ /* 0x000fc800078e0260 */
[C---:B------:R-:W-:Y:S01]  /*48e0*/  IMAD.WIDE R92, R105.reuse, 0x2, R92 ;  /* 0x00000002695c7825 */ /* 0x040fe200078e025c */
[----:B------:R-:W4:Y:S03]  /*48f0*/  @!P3 LDG.E.U16 R150, desc[UR26][R96.64] ;  /* 0x0000001a6096b981 */ /* 0x000f26000c1e1500 */
        /* <DEDUP_REMOVED lines=20> */
[----:B------:R-:W-:-:S04]  /*4a40*/  IMAD.WIDE R46, R105, 0x2, R46 ;  /* 0x00000002692e7825 */ /* 0x000fc800078e022e */
[----:B------:R-:W-:-:S04]  /*4a50*/  IMAD.WIDE R42, R105, 0x2, R42 ;  /* 0x00000002692a7825 */ /* 0x000fc800078e022a */
[----:B------:R-:W-:-:S04]  /*4a60*/  IMAD.WIDE R38, R105, 0x2, R38 ;  /* 0x0000000269267825 */ /* 0x000fc800078e0226 */
[----:B------:R-:W-:-:S05]  /*4a70*/  IMAD.WIDE R100, R105, 0x2, R100 ;  /* 0x0000000269647825 */ /* 0x000fca00078e0264 */
[----:B------:R-:W4:Y:S04]  /*4a80*/  @!P3 LDG.E.U16 R154, desc[UR26][R100.64] ;  /* 0x0000001a649ab981 */ /* 0x000f28000c1e1500 */
[----:B--2---:R0:W-:Y:S02]  /*4a90*/  STS.U16 [R107+UR13+0x5000], R118 ;  /* 0x005000766b007988 */ /* 0x0041e4000800040d */
[----:B0-----:R-:W-:-:S06]  /*4aa0*/  PRMT R118, RZ, 0x7610, R118 ;  /* 0x00007610ff767816 */ /* 0x001fcc0000000076 */
[----:B------:R-:W2:Y:S04]  /*4ab0*/  @!P3 LDG.E.U16 R118, desc[UR26][R36.64] ;  /* 0x0000001a2476b981 */ /* 0x000ea8000c1e1500 */
[----:B-----5:R0:W-:Y:S02]  /*4ac0*/  STS.U16 [R107+UR13+0x5400], R124 ;  /* 0x0054007c6b007988 */ /* 0x0201e4000800040d */
[----:B0-----:R-:W-:-:S06]  /*4ad0*/  PRMT R124, RZ, 0x7610, R124 ;  /* 0x00007610ff7c7816 */ /* 0x001fcc000000007c */
[----:B------:R-:W5:Y:S04]  /*4ae0*/  @!P3 LDG.E.U16 R124, desc[UR26][R48.64] ;  /* 0x0000001a307cb981 */ /* 0x000f68000c1e1500 */
[----:B---3--:R0:W-:Y:S04]  /*4af0*/  STS.U16 [R107+UR13+0x5800], R128 ;  /* 0x005800806b007988 */ /* 0x0081e8000800040d */
[----:B----4-:R1:W-:Y:S04]  /*4b00*/  STS.U16 [R107+UR13+0x5c00], R132 ;  /* 0x005c00846b007988 */ /* 0x0103e8000800040d */
[----:B------:R3:W-:Y:S01]  /*4b10*/  STS.U16 [R106+UR13+0x5100], R141 ;  /* 0x0051008d6a007988 */ /* 0x0007e2000800040d */
[----:B0-----:R-:W-:-:S03]  /*4b20*/  PRMT R128, RZ, 0x7610, R128 ;  /* 0x00007610ff807816 */ /* 0x001fc60000000080 */
[----:B------:R0:W-:Y:S04]  /*4b30*/  STS.U16 [R106+UR13+0x5500], R143 ;  /* 0x0055008f6a007988 */ /* 0x0001e8000800040d */
[----:B------:R4:W-:Y:S01]  /*4b40*/  STS.U16 [R106+UR13+0x5900], R145 ;  /* 0x005900916a007988 */ /* 0x0009e2000800040d */
[----:B-1----:R-:W-:-:S03]  /*4b50*/  PRMT R132, RZ, 0x7610, R132 ;  /* 0x00007610ff847816 */ /* 0x002fc60000000084 */
[----:B------:R1:W-:Y:S01]  /*4b60*/  STS.U16 [R106+UR13+0x5d00], R147 ;  /* 0x005d00936a007988 */ /* 0x0003e2000800040d */
[----:B---3--:R-:W-:-:S03]  /*4b70*/  PRMT R141, RZ, 0x7610, R141 ;  /* 0x00007610ff8d7816 */ /* 0x008fc6000000008d */
[----:B------:R3:W-:Y:S01]  /*4b80*/  STS.U16 [R69+UR13+0x5200], R120 ;  /* 0x0052007845007988 */ /* 0x0007e2000800040d */
[----:B0-----:R-:W-:-:S03]  /*4b90*/  PRMT R143, RZ, 0x7610, R143 ;  /* 0x00007610ff8f7816 */ /* 0x001fc6000000008f */
[----:B------:R0:W-:Y:S01]  /*4ba0*/  STS.U16 [R69+UR13+0x5600], R126 ;  /* 0x0056007e45007988 */ /* 0x0001e2000800040d */
[----:B----4-:R-:W-:-:S03]  /*4bb0*/  PRMT R145, RZ, 0x7610, R145 ;  /* 0x00007610ff917816 */ /* 0x010fc60000000091 */
[----:B------:R4:W-:Y:S01]  /*4bc0*/  STS.U16 [R69+UR13+0x5a00], R130 ;  /* 0x005a008245007988 */ /* 0x0009e2000800040d */
[----:B-1----:R-:W-:-:S03]  /*4bd0*/  PRMT R147, RZ, 0x7610, R147 ;  /* 0x00007610ff937816 */ /* 0x002fc60000000093 */
[----:B------:R1:W-:Y:S01]  /*4be0*/  STS.U16 [R69+UR13+0x5e00], R134 ;  /* 0x005e008645007988 */ /* 0x0003e2000800040d */
[----:B---3--:R-:W-:Y:S02]  /*4bf0*/  PRMT R120, RZ, 0x7610, R120 ;  /* 0x00007610ff787816 */ /* 0x008fe40000000078 */
[----:B0-----:R-:W-:Y:S01]  /*4c00*/  PRMT R126, RZ, 0x7610, R126 ;  /* 0x00007610ff7e7816 */ /* 0x001fe2000000007e */
[----:B------:R0:W-:Y:S01]  /*4c10*/  STS.U16 [R29+UR13+0x5300], R122 ;  /* 0x0053007a1d007988 */ /* 0x0001e2000800040d */
[----:B----4-:R-:W-:-:S03]  /*4c20*/  PRMT R130, RZ, 0x7610, R130 ;  /* 0x00007610ff827816 */ /* 0x010fc60000000082 */
[----:B------:R-:W3:Y:S01]  /*4c30*/  @!P3 LDG.E.U16 R120, desc[UR26][R40.64] ;  /* 0x0000001a2878b981 */ /* 0x000ee2000c1e1500 */
[----:B-1----:R-:W-:-:S03]  /*4c40*/  PRMT R134, RZ, 0x7610, R134 ;  /* 0x00007610ff867816 */ /* 0x002fc60000000086 */
[----:B------:R-:W4:Y:S01]  /*4c50*/  @!P3 LDG.E.U16 R126, desc[UR26][R52.64] ;  /* 0x0000001a347eb981 */ /* 0x000f22000c1e1500 */
[----:B0-----:R-:W-:-:S03]  /*4c60*/  PRMT R122, RZ, 0x7610, R122 ;  /* 0x00007610ff7a7816 */ /* 0x001fc6000000007a */
[----:B------:R-:W4:Y:S04]  /*4c70*/  @!P3 LDG.E.U16 R128, desc[UR26][R56.64] ;  /* 0x0000001a3880b981 */ /* 0x000f28000c1e1500 */
        /* <DEDUP_REMOVED lines=18> */
[----:B------:R-:W-:-:S04]  /*4da0*/  ULEA UR15, UR5, UR13, 0x3 ;  /* 0x0000000d050f7291 */ /* 0x000fc8000f8e18ff */
[----:B------:R-:W-:Y:S01]  /*4db0*/  UIADD3 UR15, UPT, UPT, UR15, 0x6000, URZ ;  /* 0x000060000f0f7890 */ /* 0x000fe2000fffe0ff */
[----:B--2---:R0:W-:Y:S04]  /*4dc0*/  STS.U16 [R107+UR13+0x2000], R118 ;  /* 0x002000766b007988 */ /* 0x0041e8000800040d */
[----:B-----5:R0:W-:Y:S04]  /*4dd0*/  STS.U16 [R107+UR13+0x2600], R124 ;  /* 0x0026007c6b007988 */ /* 0x0201e8000800040d */
[----:B---3--:R0:W-:Y:S04]  /*4de0*/  STS.U16 [R107+UR13+0x2200], R120 ;  /* 0x002200786b007988 */ /* 0x0081e8000800040d */
[----:B----4-:R0:W-:Y:S04]  /*4df0*/  STS.U16 [R107+UR13+0x2800], R126 ;  /* 0x0028007e6b007988 */ /* 0x0101e8000800040d */
        /* <DEDUP_REMOVED lines=22> */
[----:B-1----:R-:W1:Y:S02]  /*4f60*/  FENCE.VIEW.ASYNC.S ;  /* 0x00000000000073c6 */ /* 0x002e640000000000 */
[----:B-1----:R-:W-:Y:S06]  /*4f70*/  BAR.SYNC.DEFER_BLOCKING 0x0 ;  /* 0x0000000000007b1d */ /* 0x002fec0000010000 */
[----:B------:R-:W-:Y:S05]  /*4f80*/  @P0 BRA `(.L_x_9) ;  /* 0x00000000003c0947 */ /* 0x000fea0003800000 */
[----:B------:R-:W-:Y:S01]  /*4f90*/  UMOV UR20, UR8 ;  /* 0x0000000800147c82 */ /* 0x000fe20008000000 */
[----:B------:R-:W-:Y:S01]  /*4fa0*/  UMOV UR21, 0x40004040 ;  /* 0x4000404000157882 */ /* 0x000fe20000000000 */
[----:B------:R-:W-:Y:S01]  /*4fb0*/  UMOV UR22, UR10 ;  /* 0x0000000a00167c82 */ /* 0x000fe20008000000 */
[----:B------:R-:W-:Y:S01]  /*4fc0*/  UMOV UR23, 0x80004020 ;  /* 0x8000402000177882 */ /* 0x000fe20000000000 */
[----:B------:R-:W-:Y:S01]  /*4fd0*/  UMOV UR24, 0x0 ;  /* 0x0000000000187882 */ /* 0x000fe20000000000 */
[----:B------:R-:W-:Y:S01]  /*4fe0*/  UMOV UR25, 0x4208490 ;  /* 0x0420849000197882 */ /* 0x000fe20000000000 */
[----:B------:R-:W-:Y:S01]  /*4ff0*/  UMOV UR6, UR15 ;  /* 0x0000000f00067c82 */ /* 0x000fe20008000000 */
[----:B------:R-:W-:Y:S01]  /*5000*/  UMOV UR7, URZ ;  /* 0x000000ff00077c82 */ /* 0x000fe20008000000 */
[----:B------:R-:W-:Y:S01]  /*5010*/  UMOV UR28, 0x0 ;  /* 0x00000000001c7882 */ /* 0x000fe20000000000 */
[----:B------:R-:W-:Y:S01]  /*5020*/  UMOV UR29, 0x4208490 ;  /* 0x04208490001d7882 */ /* 0x000fe20000000000 */
[----:B------:R1:W-:Y:S01]  /*5030*/  UTCHMMA gdesc[UR20], gdesc[UR22], tmem[UR12], tmem[UR24], idesc[UR25], UPT ;  /* 0x00ff1816140075ea */ /* 0x0003e2000b80000c */
[----:B------:R-:W-:Y:S01]  /*5040*/  UMOV UR6, UR6 ;  /* 0x0000000600067c82 */ /* 0x000fe20008000000 */
[----:B------:R1:W-:Y:S01]  /*5050*/  UTCHMMA gdesc[UR16], gdesc[UR18], tmem[UR12], tmem[UR28], idesc[UR29], UPT ;  /* 0x00ff1c12100075ea */ /* 0x0003e2000b80000c */
[----:B------:R1:W-:Y:S01]  /*5060*/  UTCBAR [UR6], URZ ;  /* 0x000000ff060073e9 */ /* 0x0003e200080000ff */
[----:B------:R-:W-:-:S02]  /*5070*/  NOP ;  /* 0x0000000000007918 */ /* 0x000fc40000000000 */
.L_x_9:
[----:B------:R-:W-:Y:S01]  /*5080*/  UIADD3 UR5, UPT, UPT, UR5, 0x1, URZ ;  /* 0x0000000105057890 */ /* 0x000fe2000fffe0ff */
[----:B------:R-:W-:Y:S02]  /*5090*/  VIADD R104, R104, 0xffffffff ;  /* 0xffffffff68687836 */ /* 0x000fe40000000000 */
[----:B------:R-:W-:Y:S01]  /*50a0*/  VIADD R28, R28, 0xffffffe0 ;  /* 0xffffffe01c1c7836 */ /* 0x000fe20000000000 */
[----:B------:R-:W-:Y:S02]  /*50b0*/  UISETP.GT.AND UP0, UPT, UR5, 0x1, UPT ;  /* 0x000000010500788c */ /* 0x000fe4000bf04270 */
[----:B------:R-:W-:Y:S02]  /*50c0*/  ISETP.NE.U32.AND P3, PT, R104, RZ, PT ;  /* 0x000000ff6800720c */ /* 0x000fe40003f65070 */
[----:B-1----:R-:W-:Y:S02]  /*50d0*/  USEL UR6, URZ, 0x1, !UP0 ;  /* 0x00000001ff067887 */ /* 0x002fe4000c000000 */
[----:B------:R-:W-:-:S02]  /*50e0*/  USEL UR5, UR5, URZ, !UP0 ;  /* 0x000000ff05057287 */ /* 0x000fc4000c000000 */
[----:B------:R-:W-:-:S03]  /*50f0*/  ULOP3.LUT UR7, UR4, UR6, URZ, 0x3c, !UPT ;  /* 0x0000000604077292 */ /* 0x000fc6000f8e3cff */
[----:B------:R-:W-:-:S04]  /*5100*/  UMOV UR6, UR4 ;  /* 0x0000000400067c82 */ /* 0x000fc80008000000 */
[----:B------:R-:W-:Y:S01]  /*5110*/  UMOV UR4, UR7 ;  /* 0x0000000700047c82 */ /* 0x000fe20008000000 */
[----:B------:R-:W-:Y:S05]  /*5120*/  @P3 BRA `(.L_x_10) ;  /* 0xfffffff000283947 */ /* 0x000fea000383ffff */
.L_x_7:
[----:B------:R-:W-:-:S13]  /*5130*/  ISETP.GE.AND P0, PT, R108, 0x20, PT ;  /* 0x000000206c00780c */ /* 0x000fda0003f06270 */
[----:B------:R-:W-:Y:S05]  /*5140*/  @!P0 BRA `(.L_x_11) ;  /* 0x0000000000108947 */ /* 0x000fea0003800000 */
[----:B------:R-:W-:-:S06]  /*5150*/  USHF.L.U32 UR6, UR6, 0x1f, URZ ;  /* 0x0000001f06067899 */ /* 0x000fcc00080006ff */
[----:B------:R-:W-:-:S04]  /*5160*/  IMAD.U32 R4, RZ, RZ, UR6 ;  /* 0x00000006ff047e24 */ /* 0x000fc8000f8e00ff */
[----:B------:R-:W1:Y:S02]  /*5170*/  SYNCS.PHASECHK.TRANS64.TRYWAIT P0, [UR15], R4 ;  /* 0x00000004ff0075a7 */ /* 0x000e64000800110f */
[----:B-1----:R-:W-:Y:S05]  /*5180*/  @!P0 BRA `(.L_x_12) ;  /* 0x0000002000708947 */ /* 0x002fea0003800000 */
.L_x_11:
[----:B------:R-:W-:Y:S01]  /*5190*/  BAR.SYNC.DEFER_BLOCKING 0x0 ;  /* 0x0000000000007b1d */ /* 0x000fe20000010000 */
[C---:B------:R-:W-:Y:S01]  /*51a0*/  IMAD.SHL.U32 R70, R68.reuse, 0x80, RZ ;  /* 0x0000008044467824 */ /* 0x040fe200078e00ff */
[C---:B------:R-:W-:Y:S01]  /*51b0*/  LOP3.LUT R73, R68.reuse, 0x60, RZ, 0xc0, !PT ;  /* 0x0000006044497812 */ /* 0x040fe200078ec0ff */
[----:B------:R-:W-:Y:S01]  /*51c0*/  IMAD.SHL.U32 R69, R68, 0x10, RZ ;  /* 0x0000001044457824 */ /* 0x000fe200078e00ff */
[----:B------:R-:W-:Y:S02]  /*51d0*/  LOP3.LUT R68, R0, R3, RZ, 0xfc, !PT ;  /* 0x0000000300447212 */ /* 0x000fe400078efcff */
[----:B------:R-:W-:Y:S01]  /*51e0*/  LOP3.LUT R71, R70, 0x800, RZ, 0xc0, !PT ;  /* 0x0000080046477812 */ /* 0x000fe200078ec0ff */
[----:B0-----:R-:W0:Y:S01]  /*51f0*/  LDCU UR4, c[0x0][0x3b4] ;  /* 0x00007680ff0477ac */ /* 0x001e220008000800 */
[----:B------:R-:W-:Y:S02]  /*5200*/  LOP3.LUT R70, R69, 0xf0, RZ, 0xc0, !PT ;  /* 0x000000f045467812 */ /* 0x000fe400078ec0ff */
[----:B------:R-:W-:Y:S01]  /*5210*/  LOP3.LUT R76, R0, 0x1e, R3, 0xfe, !PT ;  /* 0x0000001e004c7812 */ /* 0x000fe200078efe03 */
[----:B------:R-:W1:Y:S01]  /*5220*/  LDCU.128 UR8, c[0x0][0x390] ;  /* 0x00007200ff0877ac */ /* 0x000e620008000c00 */
[----:B------:R-:W-:-:S02]  /*5230*/  IADD3 R70, PT, PT, R70, UR13, R71 ;  /* 0x0000000d46467c10 */ /* 0x000fc4000fffe047 */
[C-C-:B------:R-:W-:Y:S02]  /*5240*/  LOP3.LUT R78, R0.reuse, 0x1c, R3.reuse, 0xfe, !PT ;  /* 0x0000001c004e7812 */ /* 0x140fe400078efe03 */
[C-C-:B------:R-:W-:Y:S01]  /*5250*/  LOP3.LUT R82, R0.reuse, 0x1a, R3.reuse, 0xfe, !PT ;  /* 0x0000001a00527812 */ /* 0x140fe200078efe03 */
[----:B------:R-:W-:Y:S01]  /*5260*/  IMAD R71, R73, 0x8, R70 ;  /* 0x0000000849477824 */ /* 0x000fe200078e0246 */
[C-C-:B------:R-:W-:Y:S02]  /*5270*/  LOP3.LUT R88, R0.reuse, 0x18, R3.reuse, 0xfe, !PT ;  /* 0x0000001800587812 */ /* 0x140fe400078efe03 */
[C-C-:B------:R-:W-:Y:S02]  /*5280*/  LOP3.LUT R92, R0.reuse, 0x16, R3.reuse, 0xfe, !PT ;  /* 0x00000016005c7812 */ /* 0x140fe400078efe03 */
[C-C-:B------:R-:W-:Y:S01]  /*5290*/  LOP3.LUT R94, R0.reuse, 0x14, R3.reuse, 0xfe, !PT ;  /* 0x00000014005e7812 */ /* 0x140fe200078efe03 */
[----:B------:R-:W2:Y:S02]  /*52a0*/  @!P2 SYNCS.CCTL.IV [UR13+0x6000] ;  /* 0x00600000ff00a9b1 */ /* 0x000ea4000800000d */
[----:B--2---:R-:W-:Y:S01]  /*52b0*/  BAR.SYNC.DEFER_BLOCKING 0x0 ;  /* 0x0000000000007b1d */ /* 0x004fe20000010000 */
[----:B------:R-:W-:-:S02]  /*52c0*/  LOP3.LUT R74, R0, 0x12, R3, 0xfe, !PT ;  /* 0x00000012004a7812 */ /* 0x000fc400078efe03 */
[C-C-:B------:R-:W-:Y:S02]  /*52d0*/  LOP3.LUT R90, R0.reuse, 0x10, R3.reuse, 0xfe, !PT ;  /* 0x00000010005a7812 */ /* 0x140fe400078efe03 */
[C-C-:B------:R-:W-:Y:S02]  /*52e0*/  LOP3.LUT R86, R0.reuse, 0xe, R3.reuse, 0xfe, !PT ;  /* 0x0000000e00567812 */ /* 0x140fe400078efe03 */
[C-C-:B------:R-:W-:Y:S01]  /*52f0*/  LOP3.LUT R80, R0.reuse, 0xc, R3.reuse, 0xfe, !PT ;  /* 0x0000000c00507812 */ /* 0x140fe200078efe03 */
[----:B------:R-:W-:Y:S01]  /*5300*/  LDTM.16dp32bit_t0_t15.x64 R4, tmem[UR14] ;  /* 0x0000000e000479ee */ /* 0x000fe20008b00000 */
[----:B------:R-:W2:Y:S01]  /*5310*/  LDTM.16dp32bit_t16_t31.x64 R4, tmem[UR14+0x40] ;  /* 0x0000400e000479ee */ /* 0x000ea20008b20000 */
[C-C-:B------:R-:W-:Y:S02]  /*5320*/  LOP3.LUT R72, R0.reuse, 0xa, R3.reuse, 0xfe, !PT ;  /* 0x0000000a00487812 */ /* 0x140fe400078efe03 */
[C-C-:B------:R-:W-:Y:S02]  /*5330*/  LOP3.LUT R70, R0.reuse, 0x8, R3.reuse, 0xfe, !PT ;  /* 0x0000000800467812 */ /* 0x140fe400078efe03 */
[----:B------:R-:W-:-:S02]  /*5340*/  LOP3.LUT R84, R0, 0x6, R3, 0xfe, !PT ;  /* 0x0000000600547812 */ /* 0x000fc400078efe03 */
[C-C-:B------:R-:W-:Y:S02]  /*5350*/  LOP3.LUT R104, R0.reuse, 0x4, R3.reuse, 0xfe, !PT ;  /* 0x0000000400687812 */ /* 0x140fe400078efe03 */
[----:B------:R-:W-:Y:S02]  /*5360*/  LOP3.LUT R106, R0, 0x2, R3, 0xfe, !PT ;  /* 0x00000002006a7812 */ /* 0x000fe400078efe03 */
[----:B------:R-:W-:Y:S01]  /*5370*/  LOP3.LUT R0, R69, 0x7f0, RZ, 0xc0, !PT ;  /* 0x000007f045007812 */ /* 0x000fe200078ec0ff */
[----:B------:R-:W3:Y:S01]  /*5380*/  LDC R3, c[0x0][0x3b8] ;  /* 0x0000ee00ff037b82 */ /* 0x000ee20000000800 */
[----:B-1----:R-:W-:-:S04]  /*5390*/  ISETP.GE.AND P0, PT, R2, UR10, PT ;  /* 0x0000000a02007c0c */ /* 0x002fc8000bf06270 */
[----:B------:R-:W-:Y:S02]  /*53a0*/  ISETP.LT.AND P4, PT, R106, UR11, !P0 ;  /* 0x0000000b6a007c0c */ /* 0x000fe4000c781270 */
[----:B------:R-:W-:Y:S01]  /*53b0*/  ISETP.LT.AND P5, PT, R104, UR11, !P0 ;  /* 0x0000000b68007c0c */ /* 0x000fe2000c7a1270 */
[----:B------:R-:W1:Y:S01]  /*53c0*/  @!P2 SYNCS.CCTL.IV [UR13+0x6008] ;  /* 0x00600800ff00a9b1 */ /* 0x000e62000800000d */
[----:B------:R-:W-:Y:S01]  /*53d0*/  NOP ;  /* 0x0000000000007918 */ /* 0x000fe20000000000 */
[----:B------:R-:W-:Y:S02]  /*53e0*/  ISETP.LT.AND P2, PT, R68, UR11, !P0 ;  /* 0x0000000b44007c0c */ /* 0x000fe4000c741270 */
[----:B--2---:R-:W-:Y:S02]  /*53f0*/  F2FP.BF16.F32.PACK_AB R4, R6, R4 ;  /* 0x000000040604723e */ /* 0x004fe400000010ff */
[----:B------:R-:W-:Y:S02]  /*5400*/  F2FP.BF16.F32.PACK_AB R100, R7, R5 ;  /* 0x000000050764723e */ /* 0x000fe400000010ff */
[----:B------:R-:W-:-:S02]  /*5410*/  F2FP.BF16.F32.PACK_AB R5, R10, R8 ;  /* 0x000000080a05723e */ /* 0x000fc400000010ff */
[----:B------:R-:W-:Y:S02]  /*5420*/  F2FP.BF16.F32.PACK_AB R101, R11, R9 ;  /* 0x000000090b65723e */ /* 0x000fe400000010ff */
[----:B------:R-:W-:Y:S02]  /*5430*/  F2FP.BF16.F32.PACK_AB R6, R14, R12 ;  /* 0x0000000c0e06723e */ /* 0x000fe400000010ff */
[----:B------:R-:W-:Y:S02]  /*5440*/  F2FP.BF16.F32.PACK_AB R102, R15, R13 ;  /* 0x0000000d0f66723e */ /* 0x000fe400000010ff */
[----:B------:R-:W-:Y:S02]  /*5450*/  F2FP.BF16.F32.PACK_AB R7, R18, R16 ;  /* 0x000000101207723e */ /* 0x000fe400000010ff */
[----:B------:R-:W-:Y:S02]  /*5460*/  F2FP.BF16.F32.PACK_AB R103, R19, R17 ;  /* 0x000000111367723e */ /* 0x000fe400000010ff */
[----:B------:R-:W-:Y:S01]  /*5470*/  F2FP.BF16.F32.PACK_AB R16, R22, R20 ;  /* 0x000000141610723e */ /* 0x000fe200000010ff */
[----:B-1----:R-:W-:Y:S01]  /*5480*/  STS.128 [R71], R4 ;  /* 0x0000000447007388 */ /* 0x002fe20000000c00 */
[----:B------:R-:W-:-:S02]  /*5490*/  F2FP.BF16.F32.PACK_AB R96, R23, R21 ;  /* 0x000000151760723e */ /* 0x000fc400000010ff */
[----:B------:R-:W-:Y:S01]  /*54a0*/  F2FP.BF16.F32.PACK_AB R17, R26, R24 ;  /* 0x000000181a11723e */ /* 0x000fe200000010ff */
[----:B------:R-:W-:Y:S01]  /*54b0*/  STS.128 [R71+0x400], R100 ;  /* 0x0004006447007388 */ /* 0x000fe20000000c00 */
[----:B------:R-:W-:Y:S02]  /*54c0*/  F2FP.BF16.F32.PACK_AB R97, R27, R25 ;  /* 0x000000191b61723e */ /* 0x000fe400000010ff */
[----:B------:R-:W-:Y:S01]  /*54d0*/  F2FP.BF16.F32.PACK_AB R18, R30, R28 ;  /* 0x0000001c1e12723e */ /* 0x000fe200000010ff */
[----:B------:R-:W-:Y:S01]  /*54e0*/  BAR.SYNC.DEFER_BLOCKING 0x0 ;  /* 0x0000000000007b1d */ /* 0x000fe20000010000 */
[----:B------:R-:W-:Y:S01]  /*54f0*/  F2FP.BF16.F32.PACK_AB R98, R31, R29 ;  /* 0x0000001d1f62723e */ /* 0x000fe200000010ff */
[----:B0-----:R-:W-:Y:S01]  /*5500*/  IMAD R28, R2, UR4, RZ ;  /* 0x00000004021c7c24 */ /* 0x001fe2000f8e02ff */
[----:B------:R-:W-:Y:S01]  /*5510*/  F2FP.BF16.F32.PACK_AB R19, R34, R32 ;  /* 0x000000202213723e */ /* 0x000fe200000010ff */
[----:B---3--:R-:W-:Y:S01]  /*5520*/  IMAD R29, R68, R3, RZ ;  /* 0x00000003441d7224 */ /* 0x008fe200078e02ff */
[----:B------:R-:W-:-:S02]  /*5530*/  F2FP.BF16.F32.PACK_AB R99, R35, R33 ;  /* 0x000000212363723e */ /* 0x000fc400000010ff */
[----:B------:R-:W-:Y:S02]  /*5540*/  F2FP.BF16.F32.PACK_AB R36, R38, R36 ;  /* 0x000000242624723e */ /* 0x000fe400000010ff */
[----:B------:R-:W-:Y:S02]  /*5550*/  F2FP.BF16.F32.PACK_AB R32, R39, R37 ;  /* 0x000000252720723e */ /* 0x000fe400000010ff */
[----:B------:R-:W-:Y:S02]  /*5560*/  F2FP.BF16.F32.PACK_AB R37, R42, R40 ;  /* 0x000000282a25723e */ /* 0x000fe400000010ff */
[----:B------:R-:W-:Y:S01]  /*5570*/  F2FP.BF16.F32.PACK_AB R33, R43, R41 ;  /* 0x000000292b21723e */ /* 0x000fe200000010ff */
[-C--:B------:R-:W-:Y:S01]  /*5580*/  IMAD R41, R80, R3.reuse, RZ ;  /* 0x0000000350297224 */ /* 0x080fe200078e02ff */
[----:B------:R-:W-:Y:S01]  /*5590*/  F2FP.BF16.F32.PACK_AB R38, R46, R44 ;  /* 0x0000002c2e26723e */ /* 0x000fe200000010ff */
[----:B------:R-:W-:Y:S01]  /*55a0*/  IMAD R43, R86, R3, RZ ;  /* 0x00000003562b7224 */ /* 0x000fe200078e02ff */
[----:B------:R-:W-:-:S02]  /*55b0*/  F2FP.BF16.F32.PACK_AB R34, R47, R45 ;  /* 0x0000002d2f22723e */ /* 0x000fc400000010ff */
[----:B------:R-:W-:Y:S02]  /*55c0*/  F2FP.BF16.F32.PACK_AB R39, R50, R48 ;  /* 0x000000303227723e */ /* 0x000fe400000010ff */
[----:B------:R-:W-:Y:S01]  /*55d0*/  F2FP.BF16.F32.PACK_AB R35, R51, R49 ;  /* 0x000000313323723e */ /* 0x000fe200000010ff */
[----:B------:R-:W-:Y:S01]  /*55e0*/  IMAD R49, R94, R3, RZ ;  /* 0x000000035e317224 */ /* 0x000fe200078e02ff */
[----:B------:R-:W-:Y:S01]  /*55f0*/  F2FP.BF16.F32.PACK_AB R52, R54, R52 ;  /* 0x000000343634723e */ /* 0x000fe200000010ff */
[----:B------:R-:W0:Y:S01]  /*5600*/  LDS.128 R4, [R0+UR13] ;  /* 0x0000000d00047984 */ /* 0x000e220008000c00 */
[----:B------:R-:W-:Y:S01]  /*5610*/  F2FP.BF16.F32.PACK_AB R44, R55, R53 ;  /* 0x00000035372c723e */ /* 0x000fe200000010ff */
[----:B------:R-:W-:Y:S01]  /*5620*/  IMAD R51, R92, R3, RZ ;  /* 0x000000035c337224 */ /* 0x000fe200078e02ff */
[----:B------:R-:W-:Y:S01]  /*5630*/  F2FP.BF16.F32.PACK_AB R53, R58, R56 ;  /* 0x000000383a35723e */ /* 0x000fe200000010ff */
[----:B------:R-:W-:Y:S01]  /*5640*/  LDS.128 R8, [R0+UR13+0x800] ;  /* 0x0008000d00087984 */ /* 0x000fe20008000c00 */
[----:B------:R-:W-:Y:S01]  /*5650*/  F2FP.BF16.F32.PACK_AB R45, R59, R57 ;  /* 0x000000393b2d723e */ /* 0x000fe200000010ff */
[----:B------:R-:W-:Y:S01]  /*5660*/  IMAD R57, R106, R3, RZ ;  /* 0x000000036a397224 */ /* 0x000fe200078e02ff */
[----:B------:R-:W-:Y:S01]  /*5670*/  F2FP.BF16.F32.PACK_AB R54, R62, R60 ;  /* 0x0000003c3e36723e */ /* 0x000fe200000010ff */
[----:B------:R-:W-:Y:S01]  /*5680*/  BAR.SYNC.DEFER_BLOCKING 0x0 ;  /* 0x0000000000007b1d */ /* 0x000fe20000010000 */
[----:B------:R-:W-:Y:S01]  /*5690*/  F2FP.BF16.F32.PACK_AB R46, R63, R61 ;  /* 0x0000003d3f2e723e */ /* 0x000fe200000010ff */
[----:B------:R-:W-:Y:S01]  /*56a0*/  IMAD R59, R78, R3, RZ ;  /* 0x000000034e3b7224 */ /* 0x000fe200078e02ff */
[----:B------:R-:W-:-:S02]  /*56b0*/  F2FP.BF16.F32.PACK_AB R55, R66, R64 ;  /* 0x000000404237723e */ /* 0x000fc400000010ff */
[----:B------:R-:W-:Y:S02]  /*56c0*/  F2FP.BF16.F32.PACK_AB R47, R67, R65 ;  /* 0x00000041432f723e */ /* 0x000fe400000010ff */
[----:B------:R-:W-:-:S04]  /*56d0*/  LEA R2, P3, R28, UR8, 0x1 ;  /* 0x000000081c027c11 */ /* 0x000fc8000f8608ff */
[----:B------:R-:W-:Y:S02]  /*56e0*/  LEA.HI.X.SX32 R28, R28, UR9, 0x1, P3 ;  /* 0x000000091c1c7c11 */ /* 0x000fe400098f0eff */
[----:B------:R-:W-:-:S04]  /*56f0*/  LEA R30, P3, R29, R2, 0x1 ;  /* 0x000000021d1e7211 */ /* 0x000fc800078608ff */
[----:B------:R-:W-:Y:S01]  /*5700*/  LEA.HI.X.SX32 R31, R29, R28, 0x1, P3 ;  /* 0x0000001c1d1f7211 */ /* 0x000fe200018f0eff */
[----:B------:R-:W-:Y:S01]  /*5710*/  IMAD R29, R3, 0x20, R29 ;  /* 0x00000020031d7824 */ /* 0x000fe200078e021d */
[----:B------:R-:W-:Y:S04]  /*5720*/  STS.128 [R71], R16 ;  /* 0x0000001047007388 */ /* 0x000fe80000000c00 */
[----:B------:R-:W-:Y:S01]  /*5730*/  STS.128 [R71+0x400], R96 ;  /* 0x0004006047007388 */ /* 0x000fe20000000c00 */
[----:B------:R-:W-:Y:S06]  /*5740*/  BAR.SYNC.DEFER_BLOCKING 0x0 ;  /* 0x0000000000007b1d */ /* 0x000fec0000010000 */
[----:B------:R-:W1:Y:S04]  /*5750*/  LDS.128 R20, [R0+UR13] ;  /* 0x0000000d00147984 */ /* 0x000e680008000c00 */
[----:B------:R-:W-:Y:S01]  /*5760*/  LDS.128 R12, [R0+UR13+0x800] ;  /* 0x0008000d000c7984 */ /* 0x000fe20008000c00 */
[----:B------:R-:W-:Y:S06]  /*5770*/  BAR.SYNC.DEFER_BLOCKING 0x0 ;  /* 0x0000000000007b1d */ /* 0x000fec0000010000 */
[----:B------:R2:W-:Y:S04]  /*5780*/  STS.128 [R71], R36 ;  /* 0x0000002447007388 */ /* 0x0005e80000000c00 */
[----:B------:R3:W-:Y:S01]  /*5790*/  STS.128 [R71+0x400], R32 ;  /* 0x0004002047007388 */ /* 0x0007e20000000c00 */
[----:B------:R-:W-:Y:S01]  /*57a0*/  BAR.SYNC.DEFER_BLOCKING 0x0 ;  /* 0x0000000000007b1d */ /* 0x000fe20000010000 */
[----:B--2---:R-:W-:-:S02]  /*57b0*/  IMAD R37, R70, R3, RZ ;  /* 0x0000000346257224 */ /* 0x004fc400078e02ff */
[-C--:B------:R-:W-:Y:S02]  /*57c0*/  IMAD R39, R72, R3.reuse, RZ ;  /* 0x0000000348277224 */ /* 0x080fe400078e02ff */
[-C--:B---3--:R-:W-:Y:S02]  /*57d0*/  IMAD R33, R104, R3.reuse, RZ ;  /* 0x0000000368217224 */ /* 0x088fe400078e02ff */
[----:B------:R-:W-:-:S03]  /*57e0*/  IMAD R35, R84, R3, RZ ;  /* 0x0000000354237224 */ /* 0x000fc600078e02ff */
[-C--:B------:R-:W-:Y:S02]  /*57f0*/  LEA R32, P3, R33, R2.reuse, 0x1 ;  /* 0x0000000221207211 */ /* 0x080fe400078608ff */
[----:B------:R-:W-:Y:S02]  /*5800*/  LEA R34, P6, R35, R2, 0x1 ;  /* 0x0000000223227211 */ /* 0x000fe400078c08ff */
[----:B------:R-:W-:Y:S02]  /*5810*/  LEA.HI.X.SX32 R33, R33, R28, 0x1, P3 ;  /* 0x0000001c21217211 */ /* 0x000fe400018f0eff */
[----:B------:R-:W-:Y:S01]  /*5820*/  LEA R38, P3, R39, R2, 0x1 ;  /* 0x0000000227267211 */ /* 0x000fe200078608ff */
[----:B------:R-:W2:Y:S01]  /*5830*/  LDS.128 R24, [R0+UR13] ;  /* 0x0000000d00187984 */ /* 0x000ea20008000c00 */
[----:B------:R-:W-:Y:S02]  /*5840*/  LEA.HI.X.SX32 R35, R35, R28, 0x1, P6 ;  /* 0x0000001c23237211 */ /* 0x000fe400030f0eff */
[----:B------:R-:W-:Y:S01]  /*5850*/  LEA R40, P6, R41, R2, 0x1 ;  /* 0x0000000229287211 */ /* 0x000fe200078c08ff */
[----:B------:R-:W-:Y:S01]  /*5860*/  LDS.128 R16, [R0+UR13+0x800] ;  /* 0x0008000d00107984 */ /* 0x000fe20008000c00 */
[----:B------:R-:W-:-:S02]  /*5870*/  LEA.HI.X.SX32 R39, R39, R28, 0x1, P3 ;  /* 0x0000001c27277211 */ /* 0x000fc400018f0eff */
[----:B------:R-:W-:Y:S01]  /*5880*/  LEA.HI.X.SX32 R41, R41, R28, 0x1, P6 ;  /* 0x0000001c29297211 */ /* 0x000fe200030f0eff */
[----:B------:R-:W-:Y:S06]  /*5890*/  BAR.SYNC.DEFER_BLOCKING 0x0 ;  /* 0x0000000000007b1d */ /* 0x000fec0000010000 */
[----:B------:R3:W-:Y:S04]  /*58a0*/  STS.128 [R71], R52 ;  /* 0x0000003447007388 */ /* 0x0007e80000000c00 */
[----:B------:R4:W-:Y:S01]  /*58b0*/  STS.128 [R71+0x400], R44 ;  /* 0x0004002c47007388 */ /* 0x0009e20000000c00 */
[----:B------:R-:W-:Y:S01]  /*58c0*/  BAR.SYNC.DEFER_BLOCKING 0x0 ;  /* 0x0000000000007b1d */ /* 0x000fe20000010000 */
[----:B---3--:R-:W-:-:S02]  /*58d0*/  IMAD R53, R88, R3, RZ ;  /* 0x0000000358357224 */ /* 0x008fc400078e02ff */
[-C--:B------:R-:W-:Y:S02]  /*58e0*/  IMAD R55, R82, R3.reuse, RZ ;  /* 0x0000000352377224 */ /* 0x080fe400078e02ff */
[----:B----4-:R-:W-:-:S05]  /*58f0*/  IMAD R45, R90, R3, RZ ;  /* 0x000000035a2d7224 */ /* 0x010fca00078e02ff */
[----:B------:R-:W-:-:S04]  /*5900*/  LEA R44, P3, R45, R2, 0x1 ;  /* 0x000000022d2c7211 */ /* 0x000fc800078608ff */
[----:B------:R-:W-:Y:S02]  /*5910*/  LEA.HI.X.SX32 R45, R45, R28, 0x1, P3 ;  /* 0x0000001c2d2d7211 */ /* 0x000fe400018f0eff */
[-C--:B------:R-:W-:Y:S01]  /*5920*/  LEA R50, P3, R51, R2.reuse, 0x1 ;  /* 0x0000000233327211 */ /* 0x080fe200078608ff */
[----:B0-----:R0:W-:Y:S01]  /*5930*/  @P2 STG.E.U16 desc[UR26][R30.64], R4 ;  /* 0x000000041e002986 */ /* 0x0011e2000c10151a */
[----:B------:R-:W-:Y:S02]  /*5940*/  LEA R36, P2, R37, R2, 0x1 ;  /* 0x0000000225247211 */ /* 0x000fe400078408ff */
[-C--:B------:R-:W-:Y:S02]  /*5950*/  LEA.HI.X.SX32 R51, R51, R28.reuse, 0x1, P3 ;  /* 0x0000001c33337211 */ /* 0x080fe400018f0eff */
[----:B------:R-:W-:Y:S02]  /*5960*/  LEA.HI.X.SX32 R37, R37, R28, 0x1, P2 ;  /* 0x0000001c25257211 */ /* 0x000fe400010f0eff */
[----:B------:R-:W-:-:S04]  /*5970*/  LEA R42, P2, R43, R2, 0x1 ;  /* 0x000000022b2a7211 */ /* 0x000fc800078408ff */
[----:B------:R-:W-:Y:S01]  /*5980*/  LEA.HI.X.SX32 R43, R43, R28, 0x1, P2 ;  /* 0x0000001c2b2b7211 */ /* 0x000fe200010f0eff */
[----:B0-----:R-:W-:Y:S01]  /*5990*/  IMAD R31, R74, R3, RZ ;  /* 0x000000034a1f7224 */ /* 0x001fe200078e02ff */
[-C--:B------:R-:W-:Y:S02]  /*59a0*/  LEA R48, P2, R49, R2.reuse, 0x1 ;  /* 0x0000000231307211 */ /* 0x080fe400078408ff */
[-C--:B------:R-:W-:Y:S02]  /*59b0*/  LEA R30, P3, R57, R2.reuse, 0x1 ;  /* 0x00000002391e7211 */ /* 0x080fe400078608ff */
[----:B------:R-:W-:Y:S02]  /*59c0*/  LEA R46, P6, R31, R2, 0x1 ;  /* 0x000000021f2e7211 */ /* 0x000fe400078c08ff */
[-C--:B------:R-:W-:Y:S02]  /*59d0*/  LEA.HI.X.SX32 R49, R49, R28.reuse, 0x1, P2 ;  /* 0x0000001c31317211 */ /* 0x080fe400010f0eff */
[----:B------:R-:W-:-:S02]  /*59e0*/  LEA.HI.X.SX32 R47, R31, R28, 0x1, P6 ;  /* 0x0000001c1f2f7211 */ /* 0x000fc400030f0eff */
[-C--:B------:R-:W-:Y:S02]  /*59f0*/  LEA R52, P6, R53, R2.reuse, 0x1 ;  /* 0x0000000235347211 */ /* 0x080fe400078c08ff */
[----:B------:R-:W-:Y:S02]  /*5a00*/  LEA R54, P2, R55, R2, 0x1 ;  /* 0x0000000237367211 */ /* 0x000fe400078408ff */
[----:B------:R-:W-:Y:S02]  /*5a10*/  LEA.HI.X.SX32 R53, R53, R28, 0x1, P6 ;  /* 0x0000001c35357211 */ /* 0x000fe400030f0eff */
[----:B------:R-:W-:Y:S02]  /*5a20*/  LEA R56, P6, R59, R2, 0x1 ;  /* 0x000000023b387211 */ /* 0x000fe400078c08ff */
[-C--:B------:R-:W-:Y:S02]  /*5a30*/  LEA.HI.X.SX32 R55, R55, R28.reuse, 0x1, P2 ;  /* 0x0000001c37377211 */ /* 0x080fe400010f0eff */
[----:B------:R-:W-:-:S02]  /*5a40*/  LEA.HI.X.SX32 R31, R57, R28, 0x1, P3 ;  /* 0x0000001c391f7211 */ /* 0x000fc400018f0eff */
[----:B------:R-:W-:Y:S02]  /*5a50*/  ISETP.LT.AND P2, PT, R84, UR11, !P0 ;  /* 0x0000000b54007c0c */ /* 0x000fe4000c741270 */
[----:B------:R-:W-:Y:S02]  /*5a60*/  LEA.HI.X.SX32 R57, R59, R28, 0x1, P6 ;  /* 0x0000001c3b397211 */ /* 0x000fe400030f0eff */
[----:B------:R-:W-:Y:S02]  /*5a70*/  ISETP.LT.AND P6, PT, R70, UR11, !P0 ;  /* 0x0000000b46007c0c */ /* 0x000fe4000c7c1270 */
[----:B------:R-:W-:Y:S02]  /*5a80*/  PRMT R4, R4, 0x7632, R4 ;  /* 0x0000763204047816 */ /* 0x000fe40000000004 */
[----:B------:R-:W-:-:S03]  /*5a90*/  ISETP.LT.AND P3, PT, R72, UR11, !P0 ;  /* 0x0000000b48007c0c */ /* 0x000fc6000c761270 */
[----:B------:R0:W-:Y:S01]  /*5aa0*/  @P4 STG.E.U16 desc[UR26][R30.64], R4 ;  /* 0x000000041e004986 */ /* 0x0001e2000c10151a */
[----:B------:R-:W-:-:S03]  /*5ab0*/  ISETP.LT.AND P4, PT, R80, UR11, !P0 ;  /* 0x0000000b50007c0c */ /* 0x000fc6000c781270 */
[----:B------:R3:W-:Y:S01]  /*5ac0*/  @P5 STG.E.U16 desc[UR26][R32.64], R5 ;  /* 0x0000000520005986 */ /* 0x0007e2000c10151a */
[----:B------:R-:W-:Y:S02]  /*5ad0*/  ISETP.LT.AND P5, PT, R86, UR11, !P0 ;  /* 0x0000000b56007c0c */ /* 0x000fe4000c7a1270 */
[----:B0-----:R-:W-:Y:S02]  /*5ae0*/  PRMT R31, R5, 0x7632, R31 ;  /* 0x00007632051f7816 */ /* 0x001fe4000000001f */
[----:B------:R-:W-:Y:S02]  /*5af0*/  PRMT R30, R7, 0x7632, R30 ;  /* 0x00007632071e7816 */ /* 0x000fe4000000001e */
[----:B---3--:R-:W-:Y:S01]  /*5b00*/  PRMT R33, R6, 0x7632, R33 ;  /* 0x0000763206217816 */ /* 0x008fe20000000021 */
[----:B------:R0:W-:Y:S01]  /*5b10*/  @P2 STG.E.U16 desc[UR26][R34.64], R31 ;  /* 0x0000001f22002986 */ /* 0x0001e2000c10151a */
[----:B------:R-:W-:Y:S02]  /*5b20*/  ISETP.LT.AND P2, PT, R90, UR11, !P0 ;  /* 0x0000000b5a007c0c */ /* 0x000fe4000c741270 */
[----:B-1----:R-:W-:Y:S01]  /*5b30*/  PRMT R5, R20, 0x7632, R5 ;  /* 0x0000763214057816 */ /* 0x002fe20000000005 */
[----:B------:R1:W-:Y:S01]  /*5b40*/  @P6 STG.E.U16 desc[UR26][R36.64], R6 ;  /* 0x0000000624006986 */ /* 0x0003e2000c10151a */
[----:B------:R-:W-:-:S02]  /*5b50*/  ISETP.LT.AND P6, PT, R74, UR11, !P0 ;  /* 0x0000000b4a007c0c */ /* 0x000fc4000c7c1270 */
[----:B------:R-:W-:Y:S01]  /*5b60*/  LOP3.LUT R4, R68, 0x7c, RZ, 0xfc, !PT ;  /* 0x0000007c44047812 */ /* 0x000fe200078efcff */
[----:B------:R-:W-:Y:S01]  /*5b70*/  @P3 STG.E.U16 desc[UR26][R38.64], R33 ;  /* 0x0000002126003986 */ /* 0x000fe2000c10151a */
[----:B------:R-:W-:-:S03]  /*5b80*/  ISETP.LT.AND P3, PT, R94, UR11, !P0 ;  /* 0x0000000b5e007c0c */ /* 0x000fc6000c761270 */
[----:B------:R3:W-:Y:S01]  /*5b90*/  @P4 STG.E.U16 desc[UR26][R40.64], R7 ;  /* 0x0000000728004986 */ /* 0x0007e2000c10151a */
[----:B------:R-:W-:Y:S02]  /*5ba0*/  ISETP.LT.AND P4, PT, R92, UR11, !P0 ;  /* 0x0000000b5c007c0c */ /* 0x000fe4000c781270 */
[----:B0-----:R-:W-:Y:S01]  /*5bb0*/  PRMT R31, R21, 0x7632, R31 ;  /* 0x00007632151f7816 */ /* 0x001fe2000000001f */
[----:B------:R0:W-:Y:S01]  /*5bc0*/  @P5 STG.E.U16 desc[UR26][R42.64], R30 ;  /* 0x0000001e2a005986 */ /* 0x0001e2000c10151a */
[----:B------:R-:W-:Y:S02]  /*5bd0*/  ISETP.LT.AND P5, PT, R88, UR11, !P0 ;  /* 0x0000000b58007c0c */ /* 0x000fe4000c7a1270 */
[----:B-1----:R-:W-:Y:S01]  /*5be0*/  LOP3.LUT R6, R68, 0x22, RZ, 0xfc, !PT ;  /* 0x0000002244067812 */ /* 0x002fe200078efcff */
[----:B------:R1:W-:Y:S01]  /*5bf0*/  @P2 STG.E.U16 desc[UR26][R44.64], R20 ;  /* 0x000000142c002986 */ /* 0x0003e2000c10151a */
[----:B------:R-:W-:Y:S02]  /*5c00*/  ISETP.LT.AND P2, PT, R4, UR11, !P0 ;  /* 0x0000000b04007c0c */ /* 0x000fe4000c741270 */
[----:B------:R-:W-:Y:S01]  /*5c10*/  LOP3.LUT R4, R68, 0x20, RZ, 0xfc, !PT ;  /* 0x0000002044047812 */ /* 0x000fe200078efcff */
[----:B------:R4:W-:Y:S01]  /*5c20*/  @P6 STG.E.U16 desc[UR26][R46.64], R5 ;  /* 0x000000052e006986 */ /* 0x0009e2000c10151a */
[----:B------:R-:W-:-:S02]  /*5c30*/  ISETP.LT.AND P6, PT, R82, UR11, !P0 ;  /* 0x0000000b52007c0c */ /* 0x000fc4000c7c1270 */
[----:B---3--:R-:W-:Y:S01]  /*5c40*/  PRMT R7, R22, 0x7632, R7 ;  /* 0x0000763216077816 */ /* 0x008fe20000000007 */
[----:B------:R3:W-:Y:S01]  /*5c50*/  @P3 STG.E.U16 desc[UR26][R48.64], R21 ;  /* 0x0000001530003986 */ /* 0x0007e2000c10151a */
[----:B------:R-:W-:Y:S02]  /*5c60*/  ISETP.LT.AND P3, PT, R78, UR11, !P0 ;  /* 0x0000000b4e007c0c */ /* 0x000fe4000c761270 */
[----:B0-----:R-:W-:Y:S01]  /*5c70*/  PRMT R30, R23, 0x7632, R30 ;  /* 0x00007632171e7816 */ /* 0x001fe2000000001e */
[----:B------:R-:W-:Y:S01]  /*5c80*/  @P4 STG.E.U16 desc[UR26][R50.64], R31 ;  /* 0x0000001f32004986 */ /* 0x000fe2000c10151a */
[----:B------:R-:W-:Y:S02]  /*5c90*/  ISETP.LT.AND P4, PT, R4, UR11, !P0 ;  /* 0x0000000b04007c0c */ /* 0x000fe4000c781270 */
[----:B-1----:R-:W-:Y:S01]  /*5ca0*/  LOP3.LUT R20, R68, 0x24, RZ, 0xfc, !PT ;  /* 0x0000002444147812 */ /* 0x002fe200078efcff */
[----:B------:R0:W-:Y:S01]  /*5cb0*/  @P5 STG.E.U16 desc[UR26][R52.64], R22 ;  /* 0x0000001634005986 */ /* 0x0001e2000c10151a */
[C---:B----4-:R-:W-:Y:S01]  /*5cc0*/  IMAD R5, R76.reuse, R3, RZ ;  /* 0x000000034c057224 */ /* 0x050fe200078e02ff */
[----:B------:R-:W-:-:S02]  /*5cd0*/  ISETP.LT.AND P5, PT, R76, UR11, !P0 ;  /* 0x0000000b4c007c0c */ /* 0x000fc4000c7a1270 */
[----:B------:R1:W-:Y:S01]  /*5ce0*/  @P6 STG.E.U16 desc[UR26][R54.64], R7 ;  /* 0x0000000736006986 */ /* 0x0003e2000c10151a */
[----:B---3--:R-:W-:Y:S01]  /*5cf0*/  IMAD R21, R3, 0x2, R29 ;  /* 0x0000000203157824 */ /* 0x008fe200078e021d */
[C---:B------:R-:W-:Y:S02]  /*5d00*/  LEA R4, P6, R5.reuse, R2, 0x1 ;  /* 0x0000000205047211 */ /* 0x040fe400078c08ff */
[----:B------:R3:W-:Y:S01]  /*5d10*/  @P3 STG.E.U16 desc[UR26][R56.64], R23 ;  /* 0x0000001738003986 */ /* 0x0007e2000c10151a */
[----:B------:R-:W-:Y:S02]  /*5d20*/  ISETP.LT.AND P3, PT, R6, UR11, !P0 ;  /* 0x0000000b06007c0c */ /* 0x000fe4000c761270 */
[----:B------:R-:W-:Y:S02]  /*5d30*/  LEA.HI.X.SX32 R5, R5, R28, 0x1, P6 ;  /* 0x0000001c05057211 */ /* 0x000fe400030f0eff */
[C---:B------:R-:W-:Y:S02]  /*5d40*/  LEA R6, P6, R29.reuse, R2, 0x1 ;  /* 0x000000021d067211 */ /* 0x040fe400078c08ff */
[----:B0-----:R-:W-:Y:S01]  /*5d50*/  LOP3.LUT R22, R68, 0x28, RZ, 0xfc, !PT ;  /* 0x0000002844167812 */ /* 0x001fe200078efcff */
[----:B------:R0:W-:Y:S01]  /*5d60*/  @P5 STG.E.U16 desc[UR26][R4.64], R30 ;  /* 0x0000001e04005986 */ /* 0x0001e2000c10151a */
[----:B-1----:R-:W-:-:S02]  /*5d70*/  LEA.HI.X.SX32 R7, R29, R28, 0x1, P6 ;  /* 0x0000001c1d077211 */ /* 0x002fc400030f0eff */
[----:B------:R-:W-:Y:S01]  /*5d80*/  ISETP.LT.AND P5, PT, R20, UR11, !P0 ;  /* 0x0000000b14007c0c */ /* 0x000fe2000c7a1270 */
[----:B---3--:R-:W-:Y:S01]  /*5d90*/  IMAD R23, R3, 0x2, R21 ;  /* 0x0000000203177824 */ /* 0x008fe200078e0215 */
[C---:B------:R-:W-:Y:S01]  /*5da0*/  LEA R20, P6, R21.reuse, R2, 0x1 ;  /* 0x0000000215147211 */ /* 0x040fe200078c08ff */
[----:B--2---:R1:W-:Y:S01]  /*5db0*/  @P4 STG.E.U16 desc[UR26][R6.64], R24 ;  /* 0x0000001806004986 */ /* 0x0043e2000c10151a */
[----:B------:R-:W-:Y:S02]  /*5dc0*/  ISETP.LT.AND P4, PT, R22, UR11, !P0 ;  /* 0x0000000b16007c0c */ /* 0x000fe4000c781270 */
[----:B------:R-:W-:Y:S02]  /*5dd0*/  LEA.HI.X.SX32 R21, R21, R28, 0x1, P6 ;  /* 0x0000001c15157211 */ /* 0x000fe400030f0eff */
[----:B------:R-:W-:Y:S01]  /*5de0*/  LEA R22, P6, R23, R2, 0x1 ;  /* 0x0000000217167211 */ /* 0x000fe200078c08ff */
[----:B0-----:R-:W-:Y:S01]  /*5df0*/  IMAD R5, R3, 0x2, R23 ;  /* 0x0000000203057824 */ /* 0x001fe200078e0217 */
[----:B------:R-:W-:-:S02]  /*5e00*/  LOP3.LUT R29, R68, 0x26, RZ, 0xfc, !PT ;  /* 0x00000026441d7812 */ /* 0x000fc400078efcff */
[----:B------:R-:W-:Y:S02]  /*5e10*/  LEA.HI.X.SX32 R23, R23, R28, 0x1, P6 ;  /* 0x0000001c17177211 */ /* 0x000fe400030f0eff */
[----:B------:R-:W-:Y:S02]  /*5e20*/  LOP3.LUT R4, R68, 0x2a, RZ, 0xfc, !PT ;  /* 0x0000002a44047812 */ /* 0x000fe400078efcff */
[----:B-1----:R-:W-:Y:S02]  /*5e30*/  PRMT R7, R24, 0x7632, R7 ;  /* 0x0000763218077816 */ /* 0x002fe40000000007 */
[----:B------:R-:W-:Y:S02]  /*5e40*/  LEA R30, P6, R5, R2, 0x1 ;  /* 0x00000002051e7211 */ /* 0x000fe400078c08ff */
[----:B------:R-:W-:Y:S01]  /*5e50*/  PRMT R34, R25, 0x7632, R34 ;  /* 0x0000763219227816 */ /* 0x000fe20000000022 */
[----:B------:R0:W-:Y:S01]  /*5e60*/  @P3 STG.E.U16 desc[UR26][R20.64], R7 ;  /* 0x0000000714003986 */ /* 0x0001e2000c10151a */
[----:B------:R-:W-:Y:S01]  /*5e70*/  ISETP.LT.AND P3, PT, R29, UR11, !P0 ;  /* 0x0000000b1d007c0c */ /* 0x000fe2000c761270 */
[----:B------:R-:W-:Y:S01]  /*5e80*/  IMAD R29, R3, 0x2, R5 ;  /* 0x00000002031d7824 */ /* 0x000fe200078e0205 */
[----:B------:R-:W-:Y:S01]  /*5e90*/  LEA.HI.X.SX32 R31, R5, R28, 0x1, P6 ;  /* 0x0000001c051f7211 */ /* 0x000fe200030f0eff */
[----:B------:R1:W-:Y:S01]  /*5ea0*/  @P5 STG.E.U16 desc[UR26][R22.64], R25 ;  /* 0x0000001916005986 */ /* 0x0003e2000c10151a */
[----:B------:R-:W-:-:S02]  /*5eb0*/  ISETP.LT.AND P5, PT, R4, UR11, !P0 ;  /* 0x0000000b04007c0c */ /* 0x000fc4000c7a1270 */
[C---:B------:R-:W-:Y:S01]  /*5ec0*/  LEA R32, P6, R29.reuse, R2, 0x1 ;  /* 0x000000021d207211 */ /* 0x040fe200078c08ff */
[----:B------:R-:W2:Y:S01]  /*5ed0*/  LDS.128 R4, [R0+UR13] ;  /* 0x0000000d00047984 */ /* 0x000ea20008000c00 */
[C---:B------:R-:W-:Y:S02]  /*5ee0*/  LOP3.LUT R24, R68.reuse, 0x2e, RZ, 0xfc, !PT ;  /* 0x0000002e44187812 */ /* 0x040fe400078efcff */
[----:B------:R-:W-:Y:S01]  /*5ef0*/  LEA.HI.X.SX32 R33, R29, R28, 0x1, P6 ;  /* 0x0000001c1d217211 */ /* 0x000fe200030f0eff */
[C---:B0-----:R-:W-:Y:S01]  /*5f00*/  IMAD R21, R3.reuse, 0x2, R29 ;  /* 0x0000000203157824 */ /* 0x041fe200078e021d */
[----:B------:R-:W-:Y:S01]  /*5f10*/  LOP3.LUT R20, R68, 0x2c, RZ, 0xfc, !PT ;  /* 0x0000002c44147812 */ /* 0x000fe200078efcff */
[----:B------:R0:W-:Y:S02]  /*5f20*/  @P3 STG.E.U16 desc[UR26][R30.64], R34 ;  /* 0x000000221e003986 */ /* 0x0001e4000c10151a */
[----:B-1----:R-:W-:Y:S01]  /*5f30*/  IMAD R23, R3, 0x2, R21 ;  /* 0x0000000203177824 */ /* 0x002fe200078e0215 */
[----:B------:R-:W-:Y:S01]  /*5f40*/  ISETP.LT.AND P3, PT, R20, UR11, !P0 ;  /* 0x0000000b14007c0c */ /* 0x000fe2000c761270 */
[----:B------:R1:W-:Y:S01]  /*5f50*/  @P4 STG.E.U16 desc[UR26][R32.64], R26 ;  /* 0x0000001a20004986 */ /* 0x0003e2000c10151a */
[----:B------:R-:W-:Y:S01]  /*5f60*/  LEA R20, P6, R21, R2, 0x1 ;  /* 0x0000000215147211 */ /* 0x000fe200078c08ff */
[----:B------:R-:W-:Y:S01]  /*5f70*/  IMAD R25, R3, 0x2, R23 ;  /* 0x0000000203197824 */ /* 0x000fe200078e0217 */
[----:B------:R-:W-:-:S02]  /*5f80*/  LOP3.LUT R22, R68, 0x30, RZ, 0xfc, !PT ;  /* 0x0000003044167812 */ /* 0x000fc400078efcff */
[----:B------:R-:W-:Y:S01]  /*5f90*/  LEA.HI.X.SX32 R21, R21, R28, 0x1, P6 ;  /* 0x0000001c15157211 */ /* 0x000fe200030f0eff */
[----:B------:R-:W-:Y:S01]  /*5fa0*/  IMAD R29, R3, 0x2, R25 ;  /* 0x00000002031d7824 */ /* 0x000fe200078e0219 */
[----:B------:R-:W-:Y:S02]  /*5fb0*/  ISETP.LT.AND P4, PT, R22, UR11, !P0 ;  /* 0x0000000b16007c0c */ /* 0x000fe4000c781270 */
[----:B0-----:R-:W-:Y:S02]  /*5fc0*/  PRMT R31, R26, 0x7632, R31 ;  /* 0x000076321a1f7816 */ /* 0x001fe4000000001f */
[----:B------:R-:W-:Y:S02]  /*5fd0*/  LEA R22, P6, R23, R2, 0x1 ;  /* 0x0000000217167211 */ /* 0x000fe400078c08ff */
[----:B-1----:R-:W-:Y:S01]  /*5fe0*/  LOP3.LUT R26, R68, 0x32, RZ, 0xfc, !PT ;  /* 0x00000032441a7812 */ /* 0x002fe200078efcff */
[----:B------:R0:W-:Y:S01]  /*5ff0*/  @P5 STG.E.U16 desc[UR26][R20.64], R31 ;  /* 0x0000001f14005986 */ /* 0x0001e2000c10151a */
[----:B------:R-:W-:-:S02]  /*6000*/  ISETP.LT.AND P5, PT, R24, UR11, !P0 ;  /* 0x0000000b18007c0c */ /* 0x000fc4000c7a1270 */
[----:B------:R-:W-:Y:S02]  /*6010*/  LEA.HI.X.SX32 R23, R23, R28, 0x1, P6 ;  /* 0x0000001c17177211 */ /* 0x000fe400030f0eff */
[----:B------:R-:W-:Y:S02]  /*6020*/  LEA R24, P6, R25, R2, 0x1 ;  /* 0x0000000219187211 */ /* 0x000fe400078c08ff */
[----:B------:R-:W-:Y:S01]  /*6030*/  PRMT R32, R27, 0x7632, R32 ;  /* 0x000076321b207816 */ /* 0x000fe20000000020 */
[----:B------:R1:W-:Y:S01]  /*6040*/  @P3 STG.E.U16 desc[UR26][R22.64], R27 ;  /* 0x0000001b16003986 */ /* 0x0003e2000c10151a */
[----:B------:R-:W-:Y:S02]  /*6050*/  LEA.HI.X.SX32 R25, R25, R28, 0x1, P6 ;  /* 0x0000001c19197211 */ /* 0x000fe400030f0eff */
[----:B------:R-:W-:Y:S01]  /*6060*/  LEA R30, P6, R29, R2, 0x1 ;  /* 0x000000021d1e7211 */ /* 0x000fe200078c08ff */
[----:B0-----:R-:W-:Y:S01]  /*6070*/  IMAD R21, R3, 0x2, R29 ;  /* 0x0000000203157824 */ /* 0x001fe200078e021d */
[----:B------:R-:W-:Y:S01]  /*6080*/  LOP3.LUT R20, R68, 0x34, RZ, 0xfc, !PT ;  /* 0x0000003444147812 */ /* 0x000fe200078efcff */
[----:B------:R0:W-:Y:S01]  /*6090*/  @P5 STG.E.U16 desc[UR26][R24.64], R32 ;  /* 0x0000002018005986 */ /* 0x0001e2000c10151a */
[----:B------:R-:W-:-:S02]  /*60a0*/  ISETP.LT.AND P3, PT, R26, UR11, !P0 ;  /* 0x0000000b1a007c0c */ /* 0x000fc4000c761270 */
[----:B------:R-:W-:Y:S02]  /*60b0*/  LEA.HI.X.SX32 R31, R29, R28, 0x1, P6 ;  /* 0x0000001c1d1f7211 */ /* 0x000fe400030f0eff */
[----:B------:R-:W-:Y:S01]  /*60c0*/  ISETP.LT.AND P5, PT, R20, UR11, !P0 ;  /* 0x0000000b14007c0c */ /* 0x000fe2000c7a1270 */
[----:B-1----:R-:W-:Y:S01]  /*60d0*/  IMAD R23, R3, 0x2, R21 ;  /* 0x0000000203177824 */ /* 0x002fe200078e0215 */
[C---:B------:R-:W-:Y:S01]  /*60e0*/  LEA R20, P6, R21.reuse, R2, 0x1 ;  /* 0x0000000215147211 */ /* 0x040fe200078c08ff */
[----:B--2---:R1:W-:Y:S01]  /*60f0*/  @P4 STG.E.U16 desc[UR26][R30.64], R4 ;  /* 0x000000041e004986 */ /* 0x0043e2000c10151a */
[----:B------:R-:W-:Y:S02]  /*6100*/  LOP3.LUT R22, R68, 0x38, RZ, 0xfc, !PT ;  /* 0x0000003844167812 */ /* 0x000fe400078efcff */
[----:B------:R-:W-:Y:S01]  /*6110*/  LEA.HI.X.SX32 R21, R21, R28, 0x1, P6 ;  /* 0x0000001c15157211 */ /* 0x000fe200030f0eff */
[----:B0-----:R-:W-:Y:S01]  /*6120*/  IMAD R25, R3, 0x2, R23 ;  /* 0x0000000203197824 */ /* 0x001fe200078e0217 */
[----:B------:R-:W-:-:S02]  /*6130*/  PRMT R29, R4, 0x7632, R29 ;  /* 0x00007632041d7816 */ /* 0x000fc4000000001d */
[----:B------:R-:W-:Y:S01]  /*6140*/  LOP3.LUT R26, R68, 0x36, RZ, 0xfc, !PT ;  /* 0x00000036441a7812 */ /* 0x000fe200078efcff */
[----:B------:R-:W-:Y:S01]  /*6150*/  IMAD R27, R3, 0x2, R25 ;  /* 0x00000002031b7824 */ /* 0x000fe200078e0219 */
[----:B------:R-:W-:Y:S01]  /*6160*/  ISETP.LT.AND P4, PT, R22, UR11, !P0 ;  /* 0x0000000b16007c0c */ /* 0x000fe2000c781270 */
[----:B------:R0:W-:Y:S01]  /*6170*/  @P3 STG.E.U16 desc[UR26][R20.64], R29 ;  /* 0x0000001d14003986 */ /* 0x0001e2000c10151a */
[C---:B------:R-:W-:Y:S02]  /*6180*/  LEA R22, P6, R23.reuse, R2, 0x1 ;  /* 0x0000000217167211 */ /* 0x040fe400078c08ff */
[----:B------:R-:W-:Y:S02]  /*6190*/  ISETP.LT.AND P3, PT, R26, UR11, !P0 ;  /* 0x0000000b1a007c0c */ /* 0x000fe4000c761270 */
[----:B------:R-:W-:Y:S02]  /*61a0*/  LEA.HI.X.SX32 R23, R23, R28, 0x1, P6 ;  /* 0x0000001c17177211 */ /* 0x000fe400030f0eff */
[----:B------:R-:W-:-:S02]  /*61b0*/  LEA R24, P6, R25, R2, 0x1 ;  /* 0x0000000219187211 */ /* 0x000fc400078c08ff */
[----:B-1----:R-:W-:Y:S01]  /*61c0*/  LOP3.LUT R4, R68, 0x3a, RZ, 0xfc, !PT ;  /* 0x0000003a44047812 */ /* 0x002fe200078efcff */
[----:B------:R1:W-:Y:S01]  /*61d0*/  @P5 STG.E.U16 desc[UR26][R22.64], R5 ;  /* 0x0000000516005986 */ /* 0x0003e2000c10151a */
[----:B------:R-:W-:Y:S01]  /*61e0*/  LEA.HI.X.SX32 R25, R25, R28, 0x1, P6 ;  /* 0x0000001c19197211 */ /* 0x000fe200030f0eff */
[----:B0-----:R-:W-:Y:S01]  /*61f0*/  IMAD R21, R3, 0x2, R27 ;  /* 0x0000000203157824 */ /* 0x001fe200078e021b */
[C---:B------:R-:W-:Y:S02]  /*6200*/  LEA R26, P6, R27.reuse, R2, 0x1 ;  /* 0x000000021b1a7211 */ /* 0x040fe400078c08ff */
[----:B------:R-:W-:Y:S02]  /*6210*/  ISETP.LT.AND P5, PT, R4, UR11, !P0 ;  /* 0x0000000b04007c0c */ /* 0x000fe4000c7a1270 */
[----:B------:R-:W-:Y:S02]  /*6220*/  LOP3.LUT R4, R68, 0x3c, RZ, 0xfc, !PT ;  /* 0x0000003c44047812 */ /* 0x000fe400078efcff */
[----:B------:R-:W-:-:S02]  /*6230*/  LEA.HI.X.SX32 R27, R27, R28, 0x1, P6 ;  /* 0x0000001c1b1b7211 */ /* 0x000fc400030f0eff */
[----:B------:R-:W-:Y:S02]  /*6240*/  LEA R20, P6, R21, R2, 0x1 ;  /* 0x0000000215147211 */ /* 0x000fe400078c08ff */
[----:B-1----:R-:W-:Y:S01]  /*6250*/  PRMT R23, R5, 0x7632, R23 ;  /* 0x0000763205177816 */ /* 0x002fe20000000017 */
[----:B------:R-:W-:Y:S01]  /*6260*/  IMAD R5, R3, 0x2, R21 ;  /* 0x0000000203057824 */ /* 0x000fe200078e0215 */
[----:B------:R-:W-:Y:S02]  /*6270*/  LEA.HI.X.SX32 R21, R21, R28, 0x1, P6 ;  /* 0x0000001c15157211 */ /* 0x000fe400030f0eff */
[----:B------:R-:W-:Y:S01]  /*6280*/  LOP3.LUT R22, R68, 0x3e, RZ, 0xfc, !PT ;  /* 0x0000003e44167812 */ /* 0x000fe200078efcff */
[----:B------:R0:W-:Y:S01]  /*6290*/  @P3 STG.E.U16 desc[UR26][R24.64], R23 ;  /* 0x0000001718003986 */ /* 0x0001e2000c10151a */
[----:B------:R-:W-:Y:S02]  /*62a0*/  ISETP.LT.AND P3, PT, R4, UR11, !P0 ;  /* 0x0000000b04007c0c */ /* 0x000fe4000c761270 */
[----:B------:R-:W-:Y:S01]  /*62b0*/  LOP3.LUT R4, R68, 0x40, RZ, 0xfc, !PT ;  /* 0x0000004044047812 */ /* 0x000fe200078efcff */
[----:B------:R1:W-:Y:S03]  /*62c0*/  @P4 STG.E.U16 desc[UR26][R26.64], R6 ;  /* 0x000000061a004986 */ /* 0x0003e6000c10151a */
[----:B------:R-:W-:-:S02]  /*62d0*/  ISETP.LT.AND P4, PT, R4, UR11, !P0 ;  /* 0x0000000b04007c0c */ /* 0x000fc4000c781270 */
[----:B------:R-:W-:Y:S01]  /*62e0*/  LEA R4, P6, R5, R2, 0x1 ;  /* 0x0000000205047211 */ /* 0x000fe200078c08ff */
[----:B0-----:R-:W-:-:S03]  /*62f0*/  IMAD R23, R3, 0x2, R5 ;  /* 0x0000000203177824 */ /* 0x001fc600078e0205 */
[----:B------:R-:W-:Y:S02]  /*6300*/  LEA.HI.X.SX32 R5, R5, R28, 0x1, P6 ;  /* 0x0000001c05057211 */ /* 0x000fe400030f0eff */
[----:B-1----:R-:W-:Y:S01]  /*6310*/  PRMT R27, R6, 0x7632, R27 ;  /* 0x00007632061b7816 */ /* 0x002fe2000000001b */
[----:B------:R-:W-:Y:S01]  /*6320*/  IMAD R25, R3, 0x2, R23 ;  /* 0x0000000203197824 */ /* 0x000fe200078e0217 */
[----:B------:R-:W-:Y:S02]  /*6330*/  LOP3.LUT R6, R68, 0x42, RZ, 0xfc, !PT ;  /* 0x0000004244067812 */ /* 0x000fe400078efcff */
[----:B------:R-:W-:Y:S01]  /*6340*/  PRMT R26, R7, 0x7632, R26 ;  /* 0x00007632071a7816 */ /* 0x000fe2000000001a */
[----:B------:R0:W-:Y:S01]  /*6350*/  @P5 STG.E.U16 desc[UR26][R20.64], R27 ;  /* 0x0000001b14005986 */ /* 0x0001e2000c10151a */
[----:B------:R-:W-:Y:S02]  /*6360*/  ISETP.LT.AND P5, PT, R22, UR11, !P0 ;  /* 0x0000000b16007c0c */ /* 0x000fe4000c7a1270 */
[----:B------:R-:W-:Y:S01]  /*6370*/  LEA R22, P6, R23, R2, 0x1 ;  /* 0x0000000217167211 */ /* 0x000fe200078c08ff */
[----:B------:R1:W-:Y:S01]  /*6380*/  @P3 STG.E.U16 desc[UR26][R4.64], R7 ;  /* 0x0000000704003986 */ /* 0x0003e2000c10151a */
[----:B------:R-:W-:-:S02]  /*6390*/  ISETP.LT.AND P3, PT, R6, UR11, !P0 ;  /* 0x0000000b06007c0c */ /* 0x000fc4000c761270 */
[----:B------:R-:W-:Y:S02]  /*63a0*/  LEA.HI.X.SX32 R23, R23, R28, 0x1, P6 ;  /* 0x0000001c17177211 */ /* 0x000fe400030f0eff */
[----:B------:R-:W-:Y:S02]  /*63b0*/  LEA R24, P6, R25, R2, 0x1 ;  /* 0x0000000219187211 */ /* 0x000fe400078c08ff */
[----:B------:R-:W-:Y:S01]  /*63c0*/  LOP3.LUT R6, R68, 0x44, RZ, 0xfc, !PT ;  /* 0x0000004444067812 */ /* 0x000fe200078efcff */
[----:B0-----:R-:W-:Y:S01]  /*63d0*/  IMAD R21, R3, 0x2, R25 ;  /* 0x0000000203157824 */ /* 0x001fe200078e0219 */
[----:B------:R-:W-:Y:S01]  /*63e0*/  LEA.HI.X.SX32 R25, R25, R28, 0x1, P6 ;  /* 0x0000001c19197211 */ /* 0x000fe200030f0eff */
[----:B------:R0:W-:Y:S01]  /*63f0*/  @P5 STG.E.U16 desc[UR26][R22.64], R26 ;  /* 0x0000001a16005986 */ /* 0x0001e2000c10151a */
[----:B------:R-:W-:Y:S01]  /*6400*/  ISETP.LT.AND P5, PT, R6, UR11, !P0 ;  /* 0x0000000b06007c0c */ /* 0x000fe2000c7a1270 */
[----:B-1----:R-:W-:Y:S01]  /*6410*/  IMAD R5, R3, 0x2, R21 ;  /* 0x0000000203057824 */ /* 0x002fe200078e0215 */
[----:B------:R-:W-:Y:S01]  /*6420*/  LEA R20, P6, R21, R2, 0x1 ;  /* 0x0000000215147211 */ /* 0x000fe200078c08ff */
[----:B------:R1:W-:Y:S01]  /*6430*/  @P4 STG.E.U16 desc[UR26][R24.64], R8 ;  /* 0x0000000818004986 */ /* 0x0003e2000c10151a */
[----:B------:R-:W-:Y:S01]  /*6440*/  LOP3.LUT R4, R68, 0x48, RZ, 0xfc, !PT ;  /* 0x0000004844047812 */ /* 0x000fe200078efcff */
[----:B------:R-:W-:Y:S01]  /*6450*/  IMAD R7, R3, 0x2, R5 ;  /* 0x0000000203077824 */ /* 0x000fe200078e0205 */
[----:B------:R-:W-:-:S02]  /*6460*/  LEA.HI.X.SX32 R21, R21, R28, 0x1, P6 ;  /* 0x0000001c15157211 */ /* 0x000fc400030f0eff */
[----:B------:R-:W-:Y:S02]  /*6470*/  ISETP.LT.AND P4, PT, R4, UR11, !P0 ;  /* 0x0000000b04007c0c */ /* 0x000fe4000c781270 */
[----:B------:R-:W-:Y:S01]  /*6480*/  LOP3.LUT R6, R68, 0x46, RZ, 0xfc, !PT ;  /* 0x0000004644067812 */ /* 0x000fe200078efcff */
[----:B0-----:R-:W-:Y:S01]  /*6490*/  IMAD R23, R3, 0x2, R7 ;  /* 0x0000000203177824 */ /* 0x001fe200078e0207 */
[C---:B------:R-:W-:Y:S02]  /*64a0*/  LEA R4, P6, R5.reuse, R2, 0x1 ;  /* 0x0000000205047211 */ /* 0x040fe400078c08ff */
[----:B-1----:R-:W-:Y:S02]  /*64b0*/  PRMT R25, R8, 0x7632, R25 ;  /* 0x0000763208197816 */ /* 0x002fe40000000019 */
[----:B------:R-:W-:Y:S02]  /*64c0*/  LEA.HI.X.SX32 R5, R5, R28, 0x1, P6 ;  /* 0x0000001c05057211 */ /* 0x000fe400030f0eff */
[----:B------:R-:W-:Y:S01]  /*64d0*/  LOP3.LUT R8, R68, 0x4a, RZ, 0xfc, !PT ;  /* 0x0000004a44087812 */ /* 0x000fe200078efcff */
[----:B------:R0:W-:Y:S01]  /*64e0*/  @P3 STG.E.U16 desc[UR26][R20.64], R25 ;  /* 0x0000001914003986 */ /* 0x0001e2000c10151a */
[----:B------:R-:W-:-:S02]  /*64f0*/  ISETP.LT.AND P3, PT, R6, UR11, !P0 ;  /* 0x0000000b06007c0c */ /* 0x000fc4000c761270 */
[----:B------:R-:W-:Y:S01]  /*6500*/  LEA R6, P6, R7, R2, 0x1 ;  /* 0x0000000207067211 */ /* 0x000fe200078c08ff */
[----:B------:R1:W-:Y:S01]  /*6510*/  @P5 STG.E.U16 desc[UR26][R4.64], R9 ;  /* 0x0000000904005986 */ /* 0x0003e2000c10151a */
[----:B------:R-:W-:Y:S02]  /*6520*/  PRMT R24, R9, 0x7632, R24 ;  /* 0x0000763209187816 */ /* 0x000fe40000000018 */
[----:B------:R-:W-:Y:S02]  /*6530*/  LEA.HI.X.SX32 R7, R7, R28, 0x1, P6 ;  /* 0x0000001c07077211 */ /* 0x000fe400030f0eff */
[----:B------:R-:W-:Y:S02]  /*6540*/  LEA R22, P6, R23, R2, 0x1 ;  /* 0x0000000217167211 */ /* 0x000fe400078c08ff */
[----:B------:R-:W-:Y:S01]  /*6550*/  ISETP.LT.AND P5, PT, R8, UR11, !P0 ;  /* 0x0000000b08007c0c */ /* 0x000fe2000c7a1270 */
[----:B0-----:R-:W-:Y:S01]  /*6560*/  IMAD R21, R3, 0x2, R23 ;  /* 0x0000000203157824 */ /* 0x001fe200078e0217 */
[----:B------:R-:W-:Y:S01]  /*6570*/  LOP3.LUT R8, R68, 0x4c, RZ, 0xfc, !PT ;  /* 0x0000004c44087812 */ /* 0x000fe200078efcff */
[----:B------:R0:W-:Y:S01]  /*6580*/  @P3 STG.E.U16 desc[UR26][R6.64], R24 ;  /* 0x0000001806003986 */ /* 0x0001e2000c10151a */
[----:B------:R-:W-:Y:S01]  /*6590*/  LEA.HI.X.SX32 R23, R23, R28, 0x1, P6 ;  /* 0x0000001c17177211 */ /* 0x000fe200030f0eff */
[----:B-1----:R-:W-:Y:S01]  /*65a0*/  IMAD R5, R3, 0x2, R21 ;  /* 0x0000000203057824 */ /* 0x002fe200078e0215 */
[----:B------:R-:W-:-:S02]  /*65b0*/  LEA R20, P6, R21, R2, 0x1 ;  /* 0x0000000215147211 */ /* 0x000fc400078c08ff */
[----:B------:R-:W-:Y:S01]  /*65c0*/  LOP3.LUT R4, R68, 0x50, RZ, 0xfc, !PT ;  /* 0x0000005044047812 */ /* 0x000fe200078efcff */
[----:B------:R1:W-:Y:S01]  /*65d0*/  @P4 STG.E.U16 desc[UR26][R22.64], R10 ;  /* 0x0000000a16004986 */ /* 0x0003e2000c10151a */
[----:B------:R-:W-:Y:S02]  /*65e0*/  ISETP.LT.AND P3, PT, R8, UR11, !P0 ;  /* 0x0000000b08007c0c */ /* 0x000fe4000c761270 */
[----:B------:R-:W-:Y:S02]  /*65f0*/  LEA.HI.X.SX32 R21, R21, R28, 0x1, P6 ;  /* 0x0000001c15157211 */ /* 0x000fe400030f0eff */
[----:B------:R-:W-:Y:S01]  /*6600*/  ISETP.LT.AND P4, PT, R4, UR11, !P0 ;  /* 0x0000000b04007c0c */ /* 0x000fe2000c781270 */
[----:B0-----:R-:W-:Y:S01]  /*6610*/  IMAD R7, R3, 0x2, R5 ;  /* 0x0000000203077824 */ /* 0x001fe200078e0205 */
[----:B------:R-:W-:Y:S02]  /*6620*/  LEA R4, P6, R5, R2, 0x1 ;  /* 0x0000000205047211 */ /* 0x000fe400078c08ff */
[----:B------:R-:W-:Y:S01]  /*6630*/  LOP3.LUT R8, R68, 0x4e, RZ, 0xfc, !PT ;  /* 0x0000004e44087812 */ /* 0x000fe200078efcff */
[----:B------:R-:W-:Y:S01]  /*6640*/  IMAD R9, R3, 0x2, R7 ;  /* 0x0000000203097824 */ /* 0x000fe200078e0207 */
[----:B------:R-:W-:-:S02]  /*6650*/  LEA.HI.X.SX32 R5, R5, R28, 0x1, P6 ;  /* 0x0000001c05057211 */ /* 0x000fc400030f0eff */
[----:B-1----:R-:W-:Y:S02]  /*6660*/  PRMT R23, R10, 0x7632, R23 ;  /* 0x000076320a177816 */ /* 0x002fe40000000017 */
[----:B------:R-:W-:Y:S02]  /*6670*/  LEA R6, P6, R7, R2, 0x1 ;  /* 0x0000000207067211 */ /* 0x000fe400078c08ff */
[----:B------:R-:W-:Y:S01]  /*6680*/  PRMT R22, R11, 0x7632, R22 ;  /* 0x000076320b167816 */ /* 0x000fe20000000016 */
[----:B------:R0:W-:Y:S01]  /*6690*/  @P5 STG.E.U16 desc[UR26][R20.64], R23 ;  /* 0x0000001714005986 */ /* 0x0001e2000c10151a */
[----:B------:R-:W-:Y:S02]  /*66a0*/  ISETP.LT.AND P5, PT, R8, UR11, !P0 ;  /* 0x0000000b08007c0c */ /* 0x000fe4000c7a1270 */
[----:B------:R-:W-:Y:S01]  /*66b0*/  LOP3.LUT R8, R68, 0x52, RZ, 0xfc, !PT ;  /* 0x0000005244087812 */ /* 0x000fe200078efcff */
[----:B------:R1:W-:Y:S01]  /*66c0*/  @P3 STG.E.U16 desc[UR26][R4.64], R11 ;  /* 0x0000000b04003986 */ /* 0x0003e2000c10151a */
[----:B------:R-:W-:-:S02]  /*66d0*/  LEA.HI.X.SX32 R7, R7, R28, 0x1, P6 ;  /* 0x0000001c07077211 */ /* 0x000fc400030f0eff */
[----:B------:R-:W-:Y:S02]  /*66e0*/  ISETP.LT.AND P3, PT, R8, UR11, !P0 ;  /* 0x0000000b08007c0c */ /* 0x000fe4000c761270 */
        /* <DEDUP_REMOVED lines=9> */
[----:B------:R-:W-:-:S02]  /*6780*/  LOP3.LUT R4, R68, 0x58, RZ, 0xfc, !PT ;  /* 0x0000005844047812 */ /* 0x000fc400078efcff */
[----:B------:R-:W-:Y:S02]  /*6790*/  LEA.HI.X.SX32 R21, R21, R28, 0x1, P6 ;  /* 0x0000001c15157211 */ /* 0x000fe400030f0eff */
[----:B------:R-:W-:Y:S02]  /*67a0*/  PRMT R11, R12, 0x7632, R11 ;  /* 0x000076320c0b7816 */ /* 0x000fe4000000000b */
[----:B------:R-:W-:Y:S01]  /*67b0*/  LOP3.LUT R10, R68, 0x56, RZ, 0xfc, !PT ;  /* 0x00000056440a7812 */ /* 0x000fe200078efcff */
[----:B0-----:R-:W-:Y:S01]  /*67c0*/  IMAD R7, R3, 0x2, R5 ;  /* 0x0000000203077824 */ /* 0x001fe200078e0205 */
[----:B------:R-:W-:Y:S01]  /*67d0*/  ISETP.LT.AND P4, PT, R4, UR11, !P0 ;  /* 0x0000000b04007c0c */ /* 0x000fe2000c781270 */
[----:B------:R0:W-:Y:S01]  /*67e0*/  @P3 STG.E.U16 desc[UR26][R20.64], R11 ;  /* 0x0000000b14003986 */ /* 0x0001e2000c10151a */
[----:B------:R-:W-:Y:S01]  /*67f0*/  LEA R4, P6, R5, R2, 0x1 ;  /* 0x0000000205047211 */ /* 0x000fe200078c08ff */
[----:B-1----:R-:W-:Y:S01]  /*6800*/  IMAD R9, R3, 0x2, R7 ;  /* 0x0000000203097824 */ /* 0x002fe200078e0207 */
[----:B------:R-:W-:-:S02]  /*6810*/  ISETP.LT.AND P3, PT, R10, UR11, !P0 ;  /* 0x0000000b0a007c0c */ /* 0x000fc4000c761270 */
[----:B------:R-:W-:Y:S02]  /*6820*/  LEA.HI.X.SX32 R5, R5, R28, 0x1, P6 ;  /* 0x0000001c05057211 */ /* 0x000fe400030f0eff */
[----:B------:R-:W-:Y:S02]  /*6830*/  LOP3.LUT R8, R68, 0x5a, RZ, 0xfc, !PT ;  /* 0x0000005a44087812 */ /* 0x000fe400078efcff */
[----:B------:R-:W-:Y:S01]  /*6840*/  LEA R6, P6, R7, R2, 0x1 ;  /* 0x0000000207067211 */ /* 0x000fe200078c08ff */
[----:B------:R1:W-:Y:S01]  /*6850*/  @P5 STG.E.U16 desc[UR26][R4.64], R13 ;  /* 0x0000000d04005986 */ /* 0x0003e2000c10151a */
[----:B------:R-:W-:Y:S01]  /*6860*/  ISETP.LT.AND P5, PT, R8, UR11, !P0 ;  /* 0x0000000b08007c0c */ /* 0x000fe2000c7a1270 */
[----:B0-----:R-:W-:Y:S01]  /*6870*/  IMAD R11, R3, 0x2, R9 ;  /* 0x00000002030b7824 */ /* 0x001fe200078e0209 */
[----:B------:R-:W-:Y:S02]  /*6880*/  LEA.HI.X.SX32 R7, R7, R28, 0x1, P6 ;  /* 0x0000001c07077211 */ /* 0x000fe400030f0eff */
[----:B------:R-:W-:-:S02]  /*6890*/  PRMT R20, R13, 0x7632, R20 ;  /* 0x000076320d147816 */ /* 0x000fc40000000014 */
[C---:B------:R-:W-:Y:S02]  /*68a0*/  LEA R8, P6, R9.reuse, R2, 0x1 ;  /* 0x0000000209087211 */ /* 0x040fe400078c08ff */
[----:B------:R-:W-:Y:S01]  /*68b0*/  LOP3.LUT R10, R68, 0x5c, RZ, 0xfc, !PT ;  /* 0x0000005c440a7812 */ /* 0x000fe200078efcff */
[----:B------:R0:W-:Y:S01]  /*68c0*/  @P3 STG.E.U16 desc[UR26][R6.64], R20 ;  /* 0x0000001406003986 */ /* 0x0001e2000c10151a */
[----:B------:R-:W-:Y:S01]  /*68d0*/  LEA.HI.X.SX32 R9, R9, R28, 0x1, P6 ;  /* 0x0000001c09097211 */ /* 0x000fe200030f0eff */
[----:B-1----:R-:W-:Y:S01]  /*68e0*/  IMAD R5, R3, 0x2, R11 ;  /* 0x0000000203057824 */ /* 0x002fe200078e020b */
[----:B------:R-:W-:Y:S02]  /*68f0*/  ISETP.LT.AND P3, PT, R10, UR11, !P0 ;  /* 0x0000000b0a007c0c */ /* 0x000fe4000c761270 */
[----:B------:R-:W-:Y:S01]  /*6900*/  LEA R10, P6, R11, R2, 0x1 ;  /* 0x000000020b0a7211 */ /* 0x000fe200078c08ff */
[----:B------:R1:W-:Y:S01]  /*6910*/  @P4 STG.E.U16 desc[UR26][R8.64], R14 ;  /* 0x0000000e08004986 */ /* 0x0003e2000c10151a */
[----:B------:R-:W-:-:S02]  /*6920*/  LOP3.LUT R4, R68, 0x60, RZ, 0xfc, !PT ;  /* 0x0000006044047812 */ /* 0x000fc400078efcff */
[----:B------:R-:W-:Y:S02]  /*6930*/  LEA.HI.X.SX32 R11, R11, R28, 0x1, P6 ;  /* 0x0000001c0b0b7211 */ /* 0x000fe400030f0eff */
[----:B------:R-:W-:Y:S01]  /*6940*/  PRMT R13, R14, 0x7632, R13 ;  /* 0x000076320e0d7816 */ /* 0x000fe2000000000d */
[----:B0-----:R-:W-:Y:S01]  /*6950*/  IMAD R7, R3, 0x2, R5 ;  /* 0x0000000203077824 */ /* 0x001fe200078e0205 */
[----:B------:R-:W-:Y:S02]  /*6960*/  ISETP.LT.AND P4, PT, R4, UR11, !P0 ;  /* 0x0000000b04007c0c */ /* 0x000fe4000c781270 */
[----:B------:R-:W-:Y:S01]  /*6970*/  LEA R4, P6, R5, R2, 0x1 ;  /* 0x0000000205047211 */ /* 0x000fe200078c08ff */
[----:B------:R0:W-:Y:S01]  /*6980*/  @P5 STG.E.U16 desc[UR26][R10.64], R13 ;  /* 0x0000000d0a005986 */ /* 0x0001e2000c10151a */
[----:B------:R-:W-:Y:S01]  /*6990*/  LOP3.LUT R12, R68, 0x5e, RZ, 0xfc, !PT ;  /* 0x0000005e440c7812 */ /* 0x000fe200078efcff */
[----:B-1----:R-:W-:Y:S01]  /*69a0*/  IMAD R9, R3, 0x2, R7 ;  /* 0x0000000203097824 */ /* 0x002fe200078e0207 */
[----:B------:R-:W-:-:S02]  /*69b0*/  LEA.HI.X.SX32 R5, R5, R28, 0x1, P6 ;  /* 0x0000001c05057211 */ /* 0x000fc400030f0eff */
[----:B------:R-:W-:Y:S02]  /*69c0*/  ISETP.LT.AND P5, PT, R12, UR11, !P0 ;  /* 0x0000000b0c007c0c */ /* 0x000fe4000c7a1270 */
[----:B------:R-:W-:Y:S01]  /*69d0*/  LOP3.LUT R8, R68, 0x62, RZ, 0xfc, !PT ;  /* 0x0000006244087812 */ /* 0x000fe200078efcff */
[----:B------:R1:W-:Y:S01]  /*69e0*/  @P3 STG.E.U16 desc[UR26][R4.64], R15 ;  /* 0x0000000f04003986 */ /* 0x0003e2000c10151a */
[----:B------:R-:W-:Y:S02]  /*69f0*/  LEA R6, P6, R7, R2, 0x1 ;  /* 0x0000000207067211 */ /* 0x000fe400078c08ff */
[----:B------:R-:W-:Y:S01]  /*6a00*/  ISETP.LT.AND P3, PT, R8, UR11, !P0 ;  /* 0x0000000b08007c0c */ /* 0x000fe2000c761270 */
[----:B0-----:R-:W-:Y:S01]  /*6a10*/  IMAD R11, R3, 0x2, R9 ;  /* 0x00000002030b7824 */ /* 0x001fe200078e0209 */
[----:B------:R-:W-:Y:S02]  /*6a20*/  LEA.HI.X.SX32 R7, R7, R28, 0x1, P6 ;  /* 0x0000001c07077211 */ /* 0x000fe400030f0eff */
[----:B------:R-:W-:-:S02]  /*6a30*/  LEA R8, P6, R9, R2, 0x1 ;  /* 0x0000000209087211 */ /* 0x000fc400078c08ff */
[----:B------:R-:W-:Y:S02]  /*6a40*/  PRMT R13, R15, 0x7632, R13 ;  /* 0x000076320f0d7816 */ /* 0x000fe4000000000d */
[----:B------:R-:W-:Y:S01]  /*6a50*/  LOP3.LUT R10, R68, 0x64, RZ, 0xfc, !PT ;  /* 0x00000064440a7812 */ /* 0x000fe200078efcff */
[----:B-1----:R-:W-:Y:S01]  /*6a60*/  IMAD R5, R3, 0x2, R11 ;  /* 0x0000000203057824 */ /* 0x002fe200078e020b */
[----:B------:R-:W-:Y:S01]  /*6a70*/  LEA.HI.X.SX32 R9, R9, R28, 0x1, P6 ;  /* 0x0000001c09097211 */ /* 0x000fe200030f0eff */
[----:B------:R0:W-:Y:S01]  /*6a80*/  @P5 STG.E.U16 desc[UR26][R6.64], R13 ;  /* 0x0000000d06005986 */ /* 0x0001e2000c10151a */
[----:B------:R-:W-:Y:S02]  /*6a90*/  ISETP.LT.AND P6, PT, R10, UR11, !P0 ;  /* 0x0000000b0a007c0c */ /* 0x000fe4000c7c1270 */
[----:B------:R-:W-:Y:S01]  /*6aa0*/  LEA R10, P5, R11, R2, 0x1 ;  /* 0x000000020b0a7211 */ /* 0x000fe200078a08ff */
[----:B------:R1:W-:Y:S01]  /*6ab0*/  @P4 STG.E.U16 desc[UR26][R8.64], R16 ;  /* 0x0000001008004986 */ /* 0x0003e2000c10151a */
[----:B------:R-:W-:-:S02]  /*6ac0*/  LOP3.LUT R4, R68, 0x68, RZ, 0xfc, !PT ;  /* 0x0000006844047812 */ /* 0x000fc400078efcff */
[----:B------:R-:W-:Y:S02]  /*6ad0*/  LEA R12, P4, R5, R2, 0x1 ;  /* 0x00000002050c7211 */ /* 0x000fe400078808ff */
[-C--:B------:R-:W-:Y:S02]  /*6ae0*/  LEA.HI.X.SX32 R11, R11, R28.reuse, 0x1, P5 ;  /* 0x0000001c0b0b7211 */ /* 0x080fe400028f0eff */
[----:B------:R-:W-:Y:S02]  /*6af0*/  ISETP.LT.AND P5, PT, R4, UR11, !P0 ;  /* 0x0000000b04007c0c */ /* 0x000fe4000c7a1270 */
[----:B0-----:R-:W-:Y:S02]  /*6b00*/  PRMT R7, R16, 0x7632, R7 ;  /* 0x0000763210077816 */ /* 0x001fe40000000007 */
[----:B------:R-:W-:Y:S02]  /*6b10*/  LOP3.LUT R4, R68, 0x66, RZ, 0xfc, !PT ;  /* 0x0000006644047812 */ /* 0x000fe400078efcff */
[----:B------:R-:W-:Y:S01]  /*6b20*/  LEA.HI.X.SX32 R13, R5, R28, 0x1, P4 ;  /* 0x0000001c050d7211 */ /* 0x000fe200020f0eff */
[----:B------:R-:W-:Y:S01]  /*6b30*/  IMAD R5, R3, 0x2, R5 ;  /* 0x0000000203057824 */ /* 0x000fe200078e0205 */
[----:B------:R0:W-:Y:S01]  /*6b40*/  @P3 STG.E.U16 desc[UR26][R10.64], R7 ;  /* 0x000000070a003986 */ /* 0x0001e2000c10151a */
[----:B------:R-:W-:-:S02]  /*6b50*/  ISETP.LT.AND P3, PT, R4, UR11, !P0 ;  /* 0x0000000b04007c0c */ /* 0x000fc4000c761270 */
[----:B------:R-:W-:Y:S01]  /*6b60*/  LOP3.LUT R4, R68, 0x6a, RZ, 0xfc, !PT ;  /* 0x0000006a44047812 */ /* 0x000fe200078efcff */
[----:B------:R2:W-:Y:S01]  /*6b70*/  @P6 STG.E.U16 desc[UR26][R12.64], R17 ;  /* 0x000000110c006986 */ /* 0x0005e2000c10151a */
[----:B-1----:R-:W-:Y:S01]  /*6b80*/  LEA R8, P6, R5, R2, 0x1 ;  /* 0x0000000205087211 */ /* 0x002fe200078c08ff */
[----:B------:R-:W-:Y:S01]  /*6b90*/  IMAD R15, R3, 0x2, R5 ;  /* 0x00000002030f7824 */ /* 0x000fe200078e0205 */
[----:B------:R-:W-:Y:S02]  /*6ba0*/  ISETP.LT.AND P4, PT, R4, UR11, !P0 ;  /* 0x0000000b04007c0c */ /* 0x000fe4000c781270 */
[----:B------:R-:W-:Y:S02]  /*6bb0*/  LEA.HI.X.SX32 R9, R5, R28, 0x1, P6 ;  /* 0x0000001c05097211 */ /* 0x000fe400030f0eff */
[----:B------:R-:W1:Y:S01]  /*6bc0*/  LDS.128 R4, [R0+UR13+0x800] ;  /* 0x0008000d00047984 */ /* 0x000e620008000c00 */
[----:B------:R-:W-:Y:S01]  /*6bd0*/  PRMT R16, R17, 0x7632, R16 ;  /* 0x0000763211107816 */ /* 0x000fe20000000010 */
[----:B0-----:R-:W-:Y:S01]  /*6be0*/  IMAD R11, R3, 0x2, R15 ;  /* 0x00000002030b7824 */ /* 0x001fe200078e020f */
[----:B------:R-:W-:-:S02]  /*6bf0*/  LEA R14, P6, R15, R2, 0x1 ;  /* 0x000000020f0e7211 */ /* 0x000fc400078c08ff */
[----:B------:R-:W-:Y:S01]  /*6c00*/  LOP3.LUT R10, R68, 0x6c, RZ, 0xfc, !PT ;  /* 0x0000006c440a7812 */ /* 0x000fe200078efcff */
[----:B------:R0:W-:Y:S01]  /*6c10*/  @P3 STG.E.U16 desc[UR26][R8.64], R16 ;  /* 0x0000001008003986 */ /* 0x0001e2000c10151a */
[----:B------:R-:W-:Y:S01]  /*6c20*/  LEA.HI.X.SX32 R15, R15, R28, 0x1, P6 ;  /* 0x0000001c0f0f7211 */ /* 0x000fe200030f0eff */
[----:B--2---:R-:W-:Y:S01]  /*6c30*/  IMAD R13, R3, 0x2, R11 ;  /* 0x00000002030d7824 */ /* 0x004fe200078e020b */
[----:B------:R-:W-:Y:S02]  /*6c40*/  ISETP.LT.AND P3, PT, R10, UR11, !P0 ;  /* 0x0000000b0a007c0c */ /* 0x000fe4000c761270 */
[C---:B------:R-:W-:Y:S01]  /*6c50*/  LEA R10, P6, R11.reuse, R2, 0x1 ;  /* 0x000000020b0a7211 */ /* 0x040fe200078c08ff */
[----:B------:R2:W-:Y:S01]  /*6c60*/  @P5 STG.E.U16 desc[UR26][R14.64], R18 ;  /* 0x000000120e005986 */ /* 0x0005e2000c10151a */
[----:B------:R-:W-:Y:S02]  /*6c70*/  LOP3.LUT R12, R68, 0x6e, RZ, 0xfc, !PT ;  /* 0x0000006e440c7812 */ /* 0x000fe400078efcff */
[----:B------:R-:W-:-:S02]  /*6c80*/  LEA.HI.X.SX32 R11, R11, R28, 0x1, P6 ;  /* 0x0000001c0b0b7211 */ /* 0x000fc400030f0eff */
[----:B------:R-:W-:Y:S01]  /*6c90*/  ISETP.LT.AND P5, PT, R12, UR11, !P0 ;  /* 0x0000000b0c007c0c */ /* 0x000fe2000c7a1270 */
[----:B0-----:R-:W-:Y:S01]  /*6ca0*/  IMAD R9, R3, 0x2, R13 ;  /* 0x0000000203097824 */ /* 0x001fe200078e020d */
[----:B------:R-:W-:Y:S02]  /*6cb0*/  PRMT R17, R18, 0x7632, R17 ;  /* 0x0000763212117816 */ /* 0x000fe40000000011 */
[C---:B------:R-:W-:Y:S02]  /*6cc0*/  LEA R12, P6, R13.reuse, R2, 0x1 ;  /* 0x000000020d0c7211 */ /* 0x040fe400078c08ff */
[----:B------:R-:W-:Y:S01]  /*6cd0*/  LOP3.LUT R0, R68, 0x70, RZ, 0xfc, !PT ;  /* 0x0000007044007812 */ /* 0x000fe200078efcff */
[----:B------:R0:W-:Y:S01]  /*6ce0*/  @P4 STG.E.U16 desc[UR26][R10.64], R17 ;  /* 0x000000110a004986 */ /* 0x0001e2000c10151a */
[----:B------:R-:W-:Y:S01]  /*6cf0*/  LEA.HI.X.SX32 R13, R13, R28, 0x1, P6 ;  /* 0x0000001c0d0d7211 */ /* 0x000fe200030f0eff */
[----:B--2---:R-:W-:Y:S01]  /*6d00*/  IMAD R15, R3, 0x2, R9 ;  /* 0x00000002030f7824 */ /* 0x004fe200078e0209 */
[----:B------:R-:W-:-:S02]  /*6d10*/  LEA R8, P6, R9, R2, 0x1 ;  /* 0x0000000209087211 */ /* 0x000fc400078c08ff */
[----:B------:R-:W-:Y:S01]  /*6d20*/  ISETP.LT.AND P4, PT, R0, UR11, !P0 ;  /* 0x0000000b00007c0c */ /* 0x000fe2000c781270 */
[----:B------:R-:W-:Y:S01]  /*6d30*/  @P3 STG.E.U16 desc[UR26][R12.64], R19 ;  /* 0x000000130c003986 */ /* 0x000fe2000c10151a */
[----:B------:R-:W-:Y:S02]  /*6d40*/  LOP3.LUT R0, R68, 0x74, RZ, 0xfc, !PT ;  /* 0x0000007444007812 */ /* 0x000fe400078efcff */
[----:B------:R-:W-:Y:S02]  /*6d50*/  LEA.HI.X.SX32 R9, R9, R28, 0x1, P6 ;  /* 0x0000001c09097211 */ /* 0x000fe400030f0eff */
[----:B------:R-:W-:Y:S01]  /*6d60*/  ISETP.LT.AND P3, PT, R0, UR11, !P0 ;  /* 0x0000000b00007c0c */ /* 0x000fe2000c761270 */
[----:B0-----:R-:W-:Y:S01]  /*6d70*/  IMAD R17, R3, 0x2, R15 ;  /* 0x0000000203117824 */ /* 0x001fe200078e020f */
[----:B------:R-:W-:Y:S02]  /*6d80*/  PRMT R11, R19, 0x7632, R11 ;  /* 0x00007632130b7816 */ /* 0x000fe4000000000b */
[----:B------:R-:W-:Y:S01]  /*6d90*/  LEA R10, P6, R15, R2, 0x1 ;  /* 0x000000020f0a7211 */ /* 0x000fe200078c08ff */
[----:B------:R-:W-:Y:S01]  /*6da0*/  IMAD R21, R3, 0x2, R17 ;  /* 0x0000000203157824 */ /* 0x000fe200078e0211 */
[----:B------:R-:W-:Y:S01]  /*6db0*/  LOP3.LUT R0, R68, 0x72, RZ, 0xfc, !PT ;  /* 0x0000007244007812 */ /* 0x000fe200078efcff */
[----:B------:R0:W-:Y:S03]  /*6dc0*/  @P5 STG.E.U16 desc[UR26][R8.64], R11 ;  /* 0x0000000b08005986 */ /* 0x0001e6000c10151a */
[----:B------:R-:W-:-:S02]  /*6dd0*/  ISETP.LT.AND P5, PT, R0, UR11, !P0 ;  /* 0x0000000b00007c0c */ /* 0x000fc4000c7a1270 */
[----:B------:R-:W-:Y:S02]  /*6de0*/  LOP3.LUT R0, R68, 0x78, RZ, 0xfc, !PT ;  /* 0x0000007844007812 */ /* 0x000fe400078efcff */
[----:B0-----:R-:W-:Y:S01]  /*6df0*/  LEA.HI.X.SX32 R11, R15, R28, 0x1, P6 ;  /* 0x0000001c0f0b7211 */ /* 0x001fe200030f0eff */
[----:B------:R-:W-:Y:S01]  /*6e00*/  IMAD R9, R3, 0x2, R21 ;  /* 0x0000000203097824 */ /* 0x000fe200078e0215 */
[----:B------:R-:W-:-:S03]  /*6e10*/  LEA R14, P6, R17, R2, 0x1 ;  /* 0x00000002110e7211 */ /* 0x000fc600078c08ff */
[----:B-1----:R0:W-:Y:S01]  /*6e20*/  @P4 STG.E.U16 desc[UR26][R10.64], R4 ;  /* 0x000000040a004986 */ /* 0x0021e2000c10151a */
[----:B------:R-:W-:Y:S01]  /*6e30*/  LEA.HI.X.SX32 R15, R17, R28, 0x1, P6 ;  /* 0x0000001c110f7211 */ /* 0x000fe200030f0eff */
[----:B------:R-:W-:Y:S01]  /*6e40*/  IMAD R17, R3, 0x2, R9 ;  /* 0x0000000203117824 */ /* 0x000fe200078e0209 */
[----:B------:R-:W-:Y:S02]  /*6e50*/  LEA R12, P6, R21, R2, 0x1 ;  /* 0x00000002150c7211 */ /* 0x000fe400078c08ff */
[----:B------:R-:W-:Y:S01]  /*6e60*/  ISETP.LT.AND P4, PT, R0, UR11, !P0 ;  /* 0x0000000b00007c0c */ /* 0x000fe2000c781270 */
[----:B------:R-:W-:Y:S01]  /*6e70*/  IMAD R19, R3, 0x2, R17 ;  /* 0x0000000203137824 */ /* 0x000fe200078e0211 */
[----:B------:R-:W-:Y:S02]  /*6e80*/  LEA.HI.X.SX32 R13, R21, R28, 0x1, P6 ;  /* 0x0000001c150d7211 */ /* 0x000fe400030f0eff */
[----:B------:R-:W-:Y:S01]  /*6e90*/  LOP3.LUT R0, R68, 0x76, RZ, 0xfc, !PT ;  /* 0x0000007644007812 */ /* 0x000fe200078efcff */
[----:B------:R-:W-:Y:S01]  /*6ea0*/  IMAD R21, R3, 0x2, R19 ;  /* 0x0000000203157824 */ /* 0x000fe200078e0213 */
[----:B0-----:R-:W-:-:S02]  /*6eb0*/  PRMT R11, R4, 0x7632, R11 ;  /* 0x00007632040b7816 */ /* 0x001fc4000000000b */
[-C--:B------:R-:W-:Y:S01]  /*6ec0*/  LEA R10, P6, R17, R2.reuse, 0x1 ;  /* 0x00000002110a7211 */ /* 0x080fe200078c08ff */
[----:B------:R-:W-:Y:S01]  /*6ed0*/  IMAD R3, R3, 0x2, R21 ;  /* 0x0000000203037824 */ /* 0x000fe200078e0215 */
[----:B------:R-:W-:Y:S01]  /*6ee0*/  PRMT R4, R5, 0x7632, R4 ;  /* 0x0000763205047816 */ /* 0x000fe20000000004 */
[----:B------:R0:W-:Y:S01]  /*6ef0*/  @P5 STG.E.U16 desc[UR26][R14.64], R11 ;  /* 0x0000000b0e005986 */ /* 0x0001e2000c10151a */
[----:B------:R-:W-:Y:S02]  /*6f00*/  ISETP.LT.AND P5, PT, R0, UR11, !P0 ;  /* 0x0000000b00007c0c */ /* 0x000fe4000c7a1270 */
[C---:B------:R-:W-:Y:S01]  /*6f10*/  LOP3.LUT R0, R68.reuse, 0x7a, RZ, 0xfc, !PT ;  /* 0x0000007a44007812 */ /* 0x040fe200078efcff */
[----:B------:R1:W-:Y:S01]  /*6f20*/  @P3 STG.E.U16 desc[UR26][R12.64], R5 ;  /* 0x000000050c003986 */ /* 0x0003e2000c10151a */
[----:B------:R-:W-:Y:S02]  /*6f30*/  LEA R8, P3, R9, R2, 0x1 ;  /* 0x0000000209087211 */ /* 0x000fe400078608ff */
[----:B------:R-:W-:-:S02]  /*6f40*/  LOP3.LUT R68, R68, 0x7e, RZ, 0xfc, !PT ;  /* 0x0000007e44447812 */ /* 0x000fc400078efcff */
[----:B------:R-:W-:Y:S02]  /*6f50*/  LEA.HI.X.SX32 R9, R9, R28, 0x1, P3 ;  /* 0x0000001c09097211 */ /* 0x000fe400018f0eff */
[----:B0-----:R-:W-:Y:S02]  /*6f60*/  LEA R14, P3, R19, R2, 0x1 ;  /* 0x00000002130e7211 */ /* 0x001fe400078608ff */
[-C--:B------:R-:W-:Y:S01]  /*6f70*/  LEA.HI.X.SX32 R11, R17, R28.reuse, 0x1, P6 ;  /* 0x0000001c110b7211 */ /* 0x080fe200030f0eff */
[----:B------:R0:W-:Y:S01]  /*6f80*/  @P5 STG.E.U16 desc[UR26][R8.64], R4 ;  /* 0x0000000408005986 */ /* 0x0001e2000c10151a */
[----:B------:R-:W-:Y:S02]  /*6f90*/  LEA.HI.X.SX32 R15, R19, R28, 0x1, P3 ;  /* 0x0000001c130f7211 */ /* 0x000fe400018f0eff */
[----:B------:R-:W-:Y:S01]  /*6fa0*/  ISETP.LT.AND P3, PT, R0, UR11, !P0 ;  /* 0x0000000b00007c0c */ /* 0x000fe2000c761270 */
[----:B------:R0:W-:Y:S01]  /*6fb0*/  @P4 STG.E.U16 desc[UR26][R10.64], R6 ;  /* 0x000000060a004986 */ /* 0x0001e2000c10151a */
[----:B-1----:R-:W-:-:S02]  /*6fc0*/  LEA R12, P6, R21, R2, 0x1 ;  /* 0x00000002150c7211 */ /* 0x002fc400078c08ff */
[----:B------:R-:W-:Y:S02]  /*6fd0*/  ISETP.LT.AND P0, PT, R68, UR11, !P0 ;  /* 0x0000000b44007c0c */ /* 0x000fe4000c701270 */
[----:B------:R-:W-:Y:S02]  /*6fe0*/  LEA.HI.X.SX32 R13, R21, R28, 0x1, P6 ;  /* 0x0000001c150d7211 */ /* 0x000fe400030f0eff */
[C---:B------:R-:W-:Y:S02]  /*6ff0*/  LEA R2, P6, R3.reuse, R2, 0x1 ;  /* 0x0000000203027211 */ /* 0x040fe400078c08ff */
[----:B------:R-:W-:Y:S02]  /*7000*/  PRMT R0, R6, 0x7632, R0 ;  /* 0x0000763206007816 */ /* 0x000fe40000000000 */
[----:B------:R-:W-:Y:S02]  /*7010*/  LEA.HI.X.SX32 R3, R3, R28, 0x1, P6 ;  /* 0x0000001c03037211 */ /* 0x000fe400030f0eff */
[----:B------:R-:W-:Y:S01]  /*7020*/  PRMT R5, R7, 0x7632, R5 ;  /* 0x0000763207057816 */ /* 0x000fe20000000005 */
[----:B------:R0:W-:Y:S04]  /*7030*/  @P3 STG.E.U16 desc[UR26][R14.64], R0 ;  /* 0x000000000e003986 */ /* 0x0001e8000c10151a */
[----:B------:R0:W-:Y:S04]  /*7040*/  @P2 STG.E.U16 desc[UR26][R12.64], R7 ;  /* 0x000000070c002986 */ /* 0x0001e8000c10151a */
[----:B------:R0:W-:Y:S01]  /*7050*/  @P0 STG.E.U16 desc[UR26][R2.64], R5 ;  /* 0x0000000502000986 */ /* 0x0001e2000c10151a */
[----:B------:R-:W-:Y:S06]  /*7060*/  BAR.SYNC.DEFER_BLOCKING 0x0 ;  /* 0x0000000000007b1d */ /* 0x000fec0000010000 */
[----:B------:R-:W-:Y:S05]  /*7070*/  @P1 BRA `(.L_x_13) ;  /* 0x0000000000a01947 */ /* 0x000fea0003800000 */
[----:B------:R-:W1:Y:S01]  /*7080*/  S2UR UR5, SR_CgaCtaId ;  /* 0x00000000000579c3 */ /* 0x000e620000008800 */
[----:B------:R-:W-:Y:S01]  /*7090*/  NOP ;  /* 0x0000000000007918 */ /* 0x000fe20000000000 */
[----:B------:R-:W-:Y:S01]  /*70a0*/  UMOV UR4, 0x50 ;  /* 0x0000005000047882 */ /* 0x000fe20000000000 */
[----:B0-----:R-:W-:Y:S02]  /*70b0*/  IMAD.U32 R0, RZ, RZ, UR12 ;  /* 0x0000000cff007e24 */ /* 0x001fe4000f8e00ff */
[----:B------:R-:W-:Y:S02]  /*70c0*/  IMAD.MOV.U32 R3, RZ, RZ, 0xf ;  /* 0x0000000fff037424 */ /* 0x000fe400078e00ff */
[----:B------:R-:W-:Y:S01]  /*70d0*/  IMAD.MOV.U32 R7, RZ, RZ, 0x1 ;  /* 0x00000001ff077424 */ /* 0x000fe200078e00ff */
[----:B------:R-:W-:-:S04]  /*70e0*/  LOP3.LUT R0, R0, 0xffff, RZ, 0xc0, !PT ;  /* 0x0000ffff00007812 */ /* 0x000fc800078ec0ff */
[----:B------:R-:W-:-:S05]  /*70f0*/  SHF.R.U32.HI R0, RZ, 0x5, R0 ;  /* 0x00000005ff007819 */ /* 0x000fca0000011600 */
[----:B------:R-:W-:Y:S01]  /*7100*/  VIADD R2, R0, 0x10 ;  /* 0x0000001000027836 */ /* 0x000fe20000000000 */
[----:B------:R-:W-:Y:S01]  /*7110*/  SHF.L.U32 R0, R3, R0, RZ ;  /* 0x0000000003007219 */ /* 0x000fe200000006ff */
[----:B-1----:R-:W-:-:S03]  /*7120*/  ULEA UR6, UR5, UR4, 0x18 ;  /* 0x0000000405067291 */ /* 0x002fc6000f8ec0ff */
[----:B------:R-:W-:-:S04]  /*7130*/  SHF.L.U32 R3, R7, R2, RZ ;  /* 0x0000000207037219 */ /* 0x000fc800000006ff */
[----:B------:R-:W-:Y:S02]  /*7140*/  LOP3.LUT R0, R3, R0, RZ, 0xfc, !PT ;  /* 0x0000000003007212 */ /* 0x000fe400078efcff */
[----:B------:R-:W0:Y:S02]  /*7150*/  LDS R5, [UR6] ;  /* 0x00000006ff057984 */ /* 0x000e240008000800 */
[C---:B------:R-:W-:Y:S02]  /*7160*/  LOP3.LUT R2, R0.reuse, 0xffff, RZ, 0xc0, !PT ;  /* 0x0000ffff00027812 */ /* 0x040fe400078ec0ff */
[----:B0-----:R-:W-:-:S04]  /*7170*/  LOP3.LUT R3, R0, 0xffff, R5, 0x80, !PT ;  /* 0x0000ffff00037812 */ /* 0x001fc800078e8005 */
[----:B------:R-:W-:-:S13]  /*7180*/  ISETP.NE.AND P0, PT, R3, R2, PT ;  /* 0x000000020300720c */ /* 0x000fda0003f05270 */
[----:B------:R-:W-:Y:S05]  /*7190*/  @P0 BRA `(.L_x_14) ;  /* 0x0000000000500947 */ /* 0x000fea0003800000 */
[----:B------:R-:W-:Y:S02]  /*71a0*/  SHF.R.U32.HI R5, RZ, 0x10, R5 ;  /* 0x00000010ff057819 */ /* 0x000fe40000011605 */
[----:B------:R-:W-:-:S04]  /*71b0*/  SHF.R.U32.HI R2, RZ, 0x10, R0 ;  /* 0x00000010ff027819 */ /* 0x000fc80000011600 */
[----:B------:R-:W-:-:S04]  /*71c0*/  LOP3.LUT R5, R5, R2, RZ, 0xc0, !PT ;  /* 0x0000000205057212 */ /* 0x000fc800078ec0ff */
[----:B------:R-:W-:-:S13]  /*71d0*/  ISETP.NE.AND P0, PT, R5, R2, PT ;  /* 0x000000020500720c */ /* 0x000fda0003f05270 */
[----:B------:R-:W-:Y:S05]  /*71e0*/  @P0 BRA `(.L_x_15) ;  /* 0x0000000000300947 */ /* 0x000fea0003800000 */
[----:B------:R-:W-:Y:S01]  /*71f0*/  R2UR UR4, R0 ;  /* 0x00000000000472ca */ /* 0x000fe200000e0000 */
[----:B------:R-:W-:Y:S01]  /*7200*/  VOTEU.ANY UR5, UPT, PT ;  /* 0x0000000000057886 */ /* 0x000fe200038e0100 */
[----:B------:R-:W0:Y:S01]  /*7210*/  S2R R0, SR_LANEID ;  /* 0x0000000000007919 */ /* 0x000e220000000000 */
[----:B------:R-:W-:-:S10]  /*7220*/  UFLO.U32 UR5, UR5 ;  /* 0x00000005000572bd */ /* 0x000fd400080e0000 */
[----:B------:R-:W-:-:S06]  /*7230*/  ULOP3.LUT UR4, URZ, UR4, URZ, 0x33, !UPT ;  /* 0x00000004ff047292 */ /* 0x000fcc000f8e33ff */
[----:B------:R-:W-:-:S04]  /*7240*/  IMAD.U32 R2, RZ, RZ, UR4 ;  /* 0x00000004ff027e24 */ /* 0x000fc8000f8e00ff */
[----:B------:R-:W1:Y:S02]  /*7250*/  REDUX UR7, R2 ;  /* 0x00000000020773c4 */ /* 0x000e640000000000 */
[----:B------:R2:W-:Y:S01]  /*7260*/  UTCATOMSWS.AND URZ, UR4 ;  /* 0x0000000400ff79e3 */ /* 0x0005e20008000000 */
[----:B0-----:R-:W-:Y:S01]  /*7270*/  ISETP.EQ.U32.AND P0, PT, R0, UR5, PT ;  /* 0x0000000500007c0c */ /* 0x001fe2000bf02070 */
[----:B-1----:R-:W-:-:S12]  /*7280*/  IMAD.U32 R0, RZ, RZ, UR7 ;  /* 0x00000007ff007e24 */ /* 0x002fd8000f8e00ff */
[----:B------:R2:W-:Y:S01]  /*7290*/  @P0 ATOMS.AND RZ, [UR6], R0 ;  /* 0x00000000ffff098c */ /* 0x0005e2000a800006 */
[----:B------:R-:W-:Y:S05]  /*72a0*/  BRA `(.L_x_13) ;  /* 0x0000000000147947 */ /* 0x000fea0003800000 */
.L_x_15:
[----:B------:R-:W-:-:S07]  /*72b0*/  MOV R2, 0x72d0 ;  /* 0x000072d000027802 */ /* 0x000fce0000000f00 */
[----:B------:R-:W-:Y:S05]  /*72c0*/  CALL.REL.NOINC `($__internal_0_$__cuda_sm10x_tcgen05_guardrail_trap_col_being_dealloced_not_returned_by_alloc) ;  /* 0x00000000002c7944 */ /* 0x000fea0003c00000 */
[----:B------:R-:W-:Y:S05]  /*72d0*/  BRA `(.L_x_13) ;  /* 0x0000000000087947 */ /* 0x000fea0003800000 */
.L_x_14:
[----:B------:R-:W-:-:S07]  /*72e0*/  MOV R2, 0x7300 ;  /* 0x0000730000027802 */ /* 0x000fce0000000f00 */
[----:B------:R-:W-:Y:S05]  /*72f0*/  CALL.REL.NOINC `($__internal_2_$__cuda_sm10x_tcgen05_guardrail_trap_unallocated_columns_being_dealloced) ;  /* 0x0000000000387944 */ /* 0x000fea0003c00000 */
.L_x_13:
[----:B------:R-:W-:Y:S01]  /*7300*/  NOP ;  /* 0x0000000000007918 */ /* 0x000fe20000000000 */
[----:B--2---:R-:W-:Y:S05]  /*7310*/  EXIT ;  /* 0x000000000000794d */ /* 0x004fea0003800000 */
.L_x_8:
[----:B------:R-:W0:Y:S02]  /*7320*/  SYNCS.PHASECHK.TRANS64.TRYWAIT P4, [UR15], R112 ;  /* 0x00000070ff0075a7 */ /* 0x000e24000808110f */
[----:B0-----:R-:W-:Y:S05]  /*7330*/  @!P4 BRA `(.L_x_8) ;  /* 0xfffffffc00f8c947 */ /* 0x001fea000383ffff */
[----:B------:R-:W-:Y:S05]  /*7340*/  BRA `(.L_x_16) ;  /* 0xffffffcc00b87947 */ /* 0x000fea000383ffff */
.L_x_12:
[----:B------:R-:W1:Y:S02]  /*7350*/  SYNCS.PHASECHK.TRANS64.TRYWAIT P0, [UR15], R4 ;  /* 0x00000004ff0075a7 */ /* 0x000e64000800110f */
[----:B-1----:R-:W-:Y:S05]  /*7360*/  @!P0 BRA `(.L_x_12) ;  /* 0xfffffffc00f88947 */ /* 0x002fea000383ffff */
[----:B------:R-:W-:Y:S05]  /*7370*/  BRA `(.L_x_11) ;  /* 0xffffffdc00847947 */ /* 0x000fea000383ffff */
        .weak           $__internal_0_$__cuda_sm10x_tcgen05_guardrail_trap_col_being_dealloced_not_returned_by_alloc
        .type           $__internal_0_$__cuda_sm10x_tcgen05_guardrail_trap_col_being_dealloced_not_returned_by_alloc,@function
        .size           $__internal_0_$__cuda_sm10x_tcgen05_guardrail_trap_col_being_dealloced_not_returned_by_alloc,($__internal_1_$__cuda_sm10x_tcgen05_guardrail_trap_phase_invalid_during_alloc - $__internal_0_$__cuda_sm10x_tcgen05_guardrail_trap_col_being_dealloced_not_returned_by_alloc)
$__internal_0_$__cuda_sm10x_tcgen05_guardrail_trap_col_being_dealloced_not_returned_by_alloc:
[----:B------:R-:W-:Y:S05]  /*7380*/  BPT.TRAP 0x1 ;  /* 0x000000040000795c */ /* 0x000fea0000300000 */
[----:B------:R-:W-:-:S04]  /*7390*/  IMAD.MOV.U32 R3, RZ, RZ, 0x0 ;  /* 0x00000000ff037424 */ /* 0x000fc800078e00ff */
[----:B------:R-:W-:Y:S05]  /*73a0*/  RET.REL.NODEC R2 `(matmul_kernel) ;  /* 0xffffff8c02147950 */ /* 0x000fea0003c3ffff */
        .weak           $__internal_1_$__cuda_sm10x_tcgen05_guardrail_trap_phase_invalid_during_alloc
        .type           $__internal_1_$__cuda_sm10x_tcgen05_guardrail_trap_phase_invalid_during_alloc,@function
        .size           $__internal_1_$__cuda_sm10x_tcgen05_guardrail_trap_phase_invalid_during_alloc,($__internal_2_$__cuda_sm10x_tcgen05_guardrail_trap_unallocated_columns_being_dealloced - $__internal_1_$__cuda_sm10x_tcgen05_guardrail_trap_phase_invalid_during_alloc)
$__internal_1_$__cuda_sm10x_tcgen05_guardrail_trap_phase_invalid_during_alloc:
[----:B------:R-:W-:Y:S05]  /*73b0*/  BPT.TRAP 0x1 ;  /* 0x000000040000795c */ /* 0x000fea0000300000 */
[----:B------:R-:W-:-:S04]  /*73c0*/  IMAD.MOV.U32 R3, RZ, RZ, 0x0 ;  /* 0x00000000ff037424 */ /* 0x000fc800078e00ff */
[----:B------:R-:W-:Y:S05]  /*73d0*/  RET.REL.NODEC R2 `(matmul_kernel) ;  /* 0xffffff8c02087950 */ /* 0x000fea0003c3ffff */
        .weak           $__internal_2_$__cuda_sm10x_tcgen05_guardrail_trap_unallocated_columns_being_dealloced
        .type           $__internal_2_$__cuda_sm10x_tcgen05_guardrail_trap_unallocated_columns_being_dealloced,@function
        .size           $__internal_2_$__cuda_sm10x_tcgen05_guardrail_trap_unallocated_columns_being_dealloced,(.L_x_20 - $__internal_2_$__cuda_sm10x_tcgen05_guardrail_trap_unallocated_columns_being_dealloced)
$__internal_2_$__cuda_sm10x_tcgen05_guardrail_trap_unallocated_columns_being_dealloced:
[----:B------:R-:W-:Y:S05]  /*73e0*/  BPT.TRAP 0x1 ;  /* 0x000000040000795c */ /* 0x000fea0000300000 */
[----:B------:R-:W-:-:S04]  /*73f0*/  IMAD.MOV.U32 R3, RZ, RZ, 0x0 ;  /* 0x00000000ff037424 */ /* 0x000fc800078e00ff */
[----:B------:R-:W-:Y:S05]  /*7400*/  RET.REL.NODEC R2 `(matmul_kernel) ;  /* 0xffffff8802fc7950 */ /* 0x000fea0003c3ffff */
.L_x_17:
[----:B------:R-:W-:-:S00]  /*7410*/  BRA `(.L_x_17) ;  /* 0xfffffffc00fc7947 */ /* 0x000fc0000383ffff */
[----:B------:R-:W-:-:S00]  /*7420*/  NOP ;  /* 0x0000000000007918 */ /* 0x000fc00000000000 */
        /* <DEDUP_REMOVED lines=13> */
.L_x_20:


//--------------------- .nv.shared.matmul_kernel  --------------------------
	.section	.nv.shared.matmul_kernel,"aw",@nobits
	.sectionflags	@""
	.align	16
	.zero		1024


//--------------------- .nv.shared.reserved.0     --------------------------
	.section	.nv.shared.reserved.0,"aw",@nobits
	.align	8
	.weak		__nv_reservedSMEM_offset_0_alias
	.size		__nv_reservedSMEM_offset_0_alias, 0, 64
	.other		__nv_reservedSMEM_offset_0_alias,@"STO_CUDA_RESERVED_SHARED STV_DEFAULT"
__nv_reservedSMEM_offset_0_alias:
	.zero		0
.nv.shared.reserved.0:
	.zero		64
	.weak		__nv_reservedSMEM_allocation_phase
	.type		__nv_reservedSMEM_allocation_phase,@object
	.size		__nv_reservedSMEM_allocation_phase,(.L_0 - __nv_reservedSMEM_allocation_phase)
__nv_reservedSMEM_allocation_phase:
	.zero		1
.L_0:
	.zero		7
	.weak		__nv_reservedSMEM_devtool_atexit_pc
	.type		__nv_reservedSMEM_devtool_atexit_pc,@object
	.size		__nv_reservedSMEM_devtool_atexit_pc,(__nv_reservedSMEM_allocation_mask - __nv_reservedSMEM_devtool_atexit_pc)
__nv_reservedSMEM_devtool_atexit_pc:
	.zero		8
	.weak		__nv_reservedSMEM_allocation_mask
	.type		__nv_reservedSMEM_allocation_mask,@object
	.size		__nv_reservedSMEM_allocation_mask,(.L_2 - __nv_reservedSMEM_allocation_mask)
__nv_reservedSMEM_allocation_mask:
	.zero		4
.L_2:


//--------------------- .nv.constant0.matmul_kernel --------------------------
	.section	.nv.constant0.matmul_kernel,"a",@progbits
	.sectionflags	@""
	.align	4
.nv.constant0.matmul_kernel:
	.zero		976


//--------------------- SYMBOLS --------------------------

	.type		.nv.reservedSmem.offset0,@object
	.size		.nv.reservedSmem.offset0,0x4
	.type		.nv.reservedSmem.cap,@object
	.size		.nv.reservedSmem.cap,0x4
